//
// Generated by NVIDIA NVVM Compiler
//
// Compiler Build ID: CL-36424714
// Cuda compilation tools, release 13.0, V13.0.88
// Based on NVVM 20.0.0
//

.version 9.0
.target sm_100
.address_size 64

	// .globl	_Z11swap_kernelPfS_PiS0_S0_S0_

.visible .entry _Z11swap_kernelPfS_PiS0_S0_S0_(
	.param .u64 .ptr .align 1 _Z11swap_kernelPfS_PiS0_S0_S0__param_0,
	.param .u64 .ptr .align 1 _Z11swap_kernelPfS_PiS0_S0_S0__param_1,
	.param .u64 .ptr .align 1 _Z11swap_kernelPfS_PiS0_S0_S0__param_2,
	.param .u64 .ptr .align 1 _Z11swap_kernelPfS_PiS0_S0_S0__param_3,
	.param .u64 .ptr .align 1 _Z11swap_kernelPfS_PiS0_S0_S0__param_4,
	.param .u64 .ptr .align 1 _Z11swap_kernelPfS_PiS0_S0_S0__param_5
)
{
	.reg .pred 	%p<5>;
	.reg .b32 	%r<14>;
	.reg .b32 	%f<3>;
	.reg .b64 	%rd<19>;

	ld.param.u64 	%rd6, [_Z11swap_kernelPfS_PiS0_S0_S0__param_0];
	ld.param.u64 	%rd7, [_Z11swap_kernelPfS_PiS0_S0_S0__param_1];
	ld.param.u64 	%rd8, [_Z11swap_kernelPfS_PiS0_S0_S0__param_2];
	ld.param.u64 	%rd9, [_Z11swap_kernelPfS_PiS0_S0_S0__param_3];
	ld.param.u64 	%rd10, [_Z11swap_kernelPfS_PiS0_S0_S0__param_4];
	ld.param.u64 	%rd5, [_Z11swap_kernelPfS_PiS0_S0_S0__param_5];
	cvta.to.global.u64 	%rd1, %rd6;
	cvta.to.global.u64 	%rd2, %rd7;
	cvta.to.global.u64 	%rd3, %rd10;
	cvta.to.global.u64 	%rd4, %rd9;
	cvta.to.global.u64 	%rd11, %rd8;
	mov.u32 	%r3, %tid.x;
	mov.u32 	%r4, %ctaid.x;
	mov.u32 	%r5, %ntid.x;
	mad.lo.s32 	%r1, %r4, %r5, %r3;
	ld.global.u32 	%r2, [%rd11];
	setp.eq.s32 	%p1, %r2, 3;
	@%p1 bra 	$L__BB0_4;
	setp.ne.s32 	%p2, %r2, 2;
	@%p2 bra 	$L__BB0_6;
	ld.global.u32 	%r11, [%rd4];
	ld.global.u32 	%r12, [%rd3];
	mul.lo.s32 	%r13, %r12, %r11;
	setp.ge.s32 	%p4, %r1, %r13;
	@%p4 bra 	$L__BB0_6;
	mul.wide.s32 	%rd16, %r1, 4;
	add.s64 	%rd17, %rd2, %rd16;
	ld.global.f32 	%f2, [%rd17];
	add.s64 	%rd18, %rd1, %rd16;
	st.global.f32 	[%rd18], %f2;
	bra.uni 	$L__BB0_6;
$L__BB0_4:
	cvta.to.global.u64 	%rd12, %rd5;
	ld.global.u32 	%r6, [%rd4];
	ld.global.u32 	%r7, [%rd3];
	mul.lo.s32 	%r8, %r7, %r6;
	ld.global.u32 	%r9, [%rd12];
	mul.lo.s32 	%r10, %r8, %r9;
	setp.ge.s32 	%p3, %r1, %r10;
	@%p3 bra 	$L__BB0_6;
	mul.wide.s32 	%rd13, %r1, 4;
	add.s64 	%rd14, %rd2, %rd13;
	ld.global.f32 	%f1, [%rd14];
	add.s64 	%rd15, %rd1, %rd13;
	st.global.f32 	[%rd15], %f1;
$L__BB0_6:
	ret;

}
	// .globl	_Z12update_constPfS_PiS0_S0_S0_
.visible .entry _Z12update_constPfS_PiS0_S0_S0_(
	.param .u64 .ptr .align 1 _Z12update_constPfS_PiS0_S0_S0__param_0,
	.param .u64 .ptr .align 1 _Z12update_constPfS_PiS0_S0_S0__param_1,
	.param .u64 .ptr .align 1 _Z12update_constPfS_PiS0_S0_S0__param_2,
	.param .u64 .ptr .align 1 _Z12update_constPfS_PiS0_S0_S0__param_3,
	.param .u64 .ptr .align 1 _Z12update_constPfS_PiS0_S0_S0__param_4,
	.param .u64 .ptr .align 1 _Z12update_constPfS_PiS0_S0_S0__param_5
)
{
	.reg .pred 	%p<7>;
	.reg .b32 	%r<18>;
	.reg .b32 	%f<3>;
	.reg .b64 	%rd<21>;

	ld.param.u64 	%rd6, [_Z12update_constPfS_PiS0_S0_S0__param_0];
	ld.param.u64 	%rd7, [_Z12update_constPfS_PiS0_S0_S0__param_1];
	ld.param.u64 	%rd8, [_Z12update_constPfS_PiS0_S0_S0__param_2];
	ld.param.u64 	%rd9, [_Z12update_constPfS_PiS0_S0_S0__param_3];
	ld.param.u64 	%rd10, [_Z12update_constPfS_PiS0_S0_S0__param_4];
	ld.param.u64 	%rd5, [_Z12update_constPfS_PiS0_S0_S0__param_5];
	cvta.to.global.u64 	%rd1, %rd6;
	cvta.to.global.u64 	%rd2, %rd7;
	cvta.to.global.u64 	%rd3, %rd10;
	cvta.to.global.u64 	%rd4, %rd9;
	cvta.to.global.u64 	%rd11, %rd8;
	ld.global.u32 	%r3, [%rd11];
	setp.eq.s32 	%p1, %r3, 3;
	@%p1 bra 	$L__BB1_5;
	setp.ne.s32 	%p2, %r3, 2;
	@%p2 bra 	$L__BB1_8;
	mov.u32 	%r12, %tid.x;
	mov.u32 	%r13, %ctaid.x;
	mov.u32 	%r14, %ntid.x;
	mad.lo.s32 	%r1, %r13, %r14, %r12;
	ld.global.u32 	%r15, [%rd4];
	ld.global.u32 	%r16, [%rd3];
	mul.lo.s32 	%r17, %r16, %r15;
	setp.ge.s32 	%p5, %r1, %r17;
	@%p5 bra 	$L__BB1_8;
	mul.wide.s32 	%rd17, %r1, 4;
	add.s64 	%rd18, %rd2, %rd17;
	ld.global.f32 	%f1, [%rd18];
	setp.eq.f32 	%p6, %f1, 0fBF800000;
	@%p6 bra 	$L__BB1_8;
	add.s64 	%rd20, %rd1, %rd17;
	st.global.f32 	[%rd20], %f1;
	bra.uni 	$L__BB1_8;
$L__BB1_5:
	cvta.to.global.u64 	%rd12, %rd5;
	mov.u32 	%r4, %tid.x;
	mov.u32 	%r5, %ctaid.x;
	mov.u32 	%r6, %ntid.x;
	mad.lo.s32 	%r2, %r5, %r6, %r4;
	ld.global.u32 	%r7, [%rd4];
	ld.global.u32 	%r8, [%rd3];
	mul.lo.s32 	%r9, %r8, %r7;
	ld.global.u32 	%r10, [%rd12];
	mul.lo.s32 	%r11, %r9, %r10;
	setp.ge.s32 	%p3, %r2, %r11;
	@%p3 bra 	$L__BB1_8;
	mul.wide.s32 	%rd13, %r2, 4;
	add.s64 	%rd14, %rd2, %rd13;
	ld.global.f32 	%f2, [%rd14];
	setp.eq.f32 	%p4, %f2, 0fBF800000;
	@%p4 bra 	$L__BB1_8;
	add.s64 	%rd16, %rd1, %rd13;
	st.global.f32 	[%rd16], %f2;
$L__BB1_8:
	ret;

}
	// .globl	_Z6updatePiPfS0_S0_S_S0_S_S_S_
.visible .entry _Z6updatePiPfS0_S0_S_S0_S_S_S_(
	.param .u64 .ptr .align 1 _Z6updatePiPfS0_S0_S_S0_S_S_S__param_0,
	.param .u64 .ptr .align 1 _Z6updatePiPfS0_S0_S_S0_S_S_S__param_1,
	.param .u64 .ptr .align 1 _Z6updatePiPfS0_S0_S_S0_S_S_S__param_2,
	.param .u64 .ptr .align 1 _Z6updatePiPfS0_S0_S_S0_S_S_S__param_3,
	.param .u64 .ptr .align 1 _Z6updatePiPfS0_S0_S_S0_S_S_S__param_4,
	.param .u64 .ptr .align 1 _Z6updatePiPfS0_S0_S_S0_S_S_S__param_5,
	.param .u64 .ptr .align 1 _Z6updatePiPfS0_S0_S_S0_S_S_S__param_6,
	.param .u64 .ptr .align 1 _Z6updatePiPfS0_S0_S_S0_S_S_S__param_7,
	.param .u64 .ptr .align 1 _Z6updatePiPfS0_S0_S_S0_S_S_S__param_8
)
{
	.reg .pred 	%p<15>;
	.reg .b32 	%r<46>;
	.reg .b32 	%f<27>;
	.reg .b64 	%rd<41>;

	ld.param.u64 	%rd7, [_Z6updatePiPfS0_S0_S_S0_S_S_S__param_1];
	ld.param.u64 	%rd8, [_Z6updatePiPfS0_S0_S_S0_S_S_S__param_2];
	ld.param.u64 	%rd9, [_Z6updatePiPfS0_S0_S_S0_S_S_S__param_4];
	ld.param.u64 	%rd10, [_Z6updatePiPfS0_S0_S_S0_S_S_S__param_5];
	ld.param.u64 	%rd11, [_Z6updatePiPfS0_S0_S_S0_S_S_S__param_6];
	ld.param.u64 	%rd12, [_Z6updatePiPfS0_S0_S_S0_S_S_S__param_7];
	ld.param.u64 	%rd6, [_Z6updatePiPfS0_S0_S_S0_S_S_S__param_8];
	cvta.to.global.u64 	%rd1, %rd8;
	cvta.to.global.u64 	%rd2, %rd10;
	cvta.to.global.u64 	%rd3, %rd7;
	cvta.to.global.u64 	%rd4, %rd12;
	cvta.to.global.u64 	%rd5, %rd11;
	cvta.to.global.u64 	%rd13, %rd9;
	mov.u32 	%r8, %tid.x;
	mov.u32 	%r9, %ctaid.x;
	mov.u32 	%r10, %ntid.x;
	mad.lo.s32 	%r1, %r9, %r10, %r8;
	ld.global.u32 	%r7, [%rd13];
	setp.eq.s32 	%p1, %r7, 3;
	@%p1 bra 	$L__BB2_4;
	setp.ne.s32 	%p2, %r7, 2;
	@%p2 bra 	$L__BB2_6;
	ld.global.u32 	%r2, [%rd5];
	ld.global.u32 	%r33, [%rd4];
	mul.lo.s32 	%r3, %r33, %r2;
	setp.ge.s32 	%p10, %r1, %r3;
	@%p10 bra 	$L__BB2_6;
	div.s32 	%r34, %r1, %r2;
	mul.lo.s32 	%r35, %r34, %r2;
	sub.s32 	%r36, %r1, %r35;
	setp.ne.s32 	%p11, %r36, 0;
	add.s32 	%r37, %r1, 1;
	rem.s32 	%r38, %r37, %r2;
	setp.eq.s32 	%p12, %r38, 0;
	setp.eq.s32 	%p13, %r34, 0;
	selp.b32 	%r39, 0, %r2, %p13;
	sub.s32 	%r40, %r1, %r39;
	not.b32 	%r41, %r1;
	add.s32 	%r42, %r3, %r41;
	div.s32 	%r43, %r42, %r2;
	setp.eq.s32 	%p14, %r43, 0;
	selp.b32 	%r44, 0, %r2, %p14;
	mul.wide.s32 	%rd30, %r1, 4;
	add.s64 	%rd31, %rd3, %rd30;
	ld.global.f32 	%f16, [%rd31];
	ld.global.f32 	%f17, [%rd2];
	selp.s32 	%r45, -1, 0, %p11;
	mul.wide.s32 	%rd32, %r45, 4;
	add.s64 	%rd33, %rd31, %rd32;
	ld.global.f32 	%f18, [%rd33];
	selp.b64 	%rd34, 0, 4, %p12;
	add.s64 	%rd35, %rd31, %rd34;
	ld.global.f32 	%f19, [%rd35];
	add.f32 	%f20, %f18, %f19;
	mul.wide.s32 	%rd36, %r40, 4;
	add.s64 	%rd37, %rd3, %rd36;
	ld.global.f32 	%f21, [%rd37];
	add.f32 	%f22, %f20, %f21;
	mul.wide.s32 	%rd38, %r44, 4;
	add.s64 	%rd39, %rd31, %rd38;
	ld.global.f32 	%f23, [%rd39];
	add.f32 	%f24, %f22, %f23;
	fma.rn.f32 	%f25, %f16, 0fC0800000, %f24;
	fma.rn.f32 	%f26, %f17, %f25, %f16;
	add.s64 	%rd40, %rd1, %rd30;
	st.global.f32 	[%rd40], %f26;
	bra.uni 	$L__BB2_6;
$L__BB2_4:
	cvta.to.global.u64 	%rd14, %rd6;
	ld.global.u32 	%r4, [%rd5];
	ld.global.u32 	%r11, [%rd4];
	mul.lo.s32 	%r5, %r11, %r4;
	ld.global.u32 	%r12, [%rd14];
	mul.lo.s32 	%r6, %r5, %r12;
	setp.ge.s32 	%p3, %r1, %r6;
	@%p3 bra 	$L__BB2_6;
	rem.s32 	%r13, %r1, %r4;
	setp.ne.s32 	%p4, %r13, 0;
	add.s32 	%r14, %r1, 1;
	rem.s32 	%r15, %r14, %r4;
	setp.eq.s32 	%p5, %r15, 0;
	div.s32 	%r16, %r1, %r5;
	setp.eq.s32 	%p6, %r16, 0;
	selp.b32 	%r17, 0, %r5, %p6;
	sub.s32 	%r18, %r1, %r17;
	not.b32 	%r19, %r1;
	add.s32 	%r20, %r6, %r19;
	div.s32 	%r21, %r20, %r5;
	setp.eq.s32 	%p7, %r21, 0;
	selp.b32 	%r22, 0, %r5, %p7;
	mul.lo.s32 	%r23, %r16, %r5;
	sub.s32 	%r24, %r1, %r23;
	div.s32 	%r25, %r24, %r4;
	setp.eq.s32 	%p8, %r25, 0;
	selp.b32 	%r26, 0, %r4, %p8;
	sub.s32 	%r27, %r1, %r26;
	mul.lo.s32 	%r28, %r21, %r5;
	sub.s32 	%r29, %r20, %r28;
	div.s32 	%r30, %r29, %r4;
	setp.eq.s32 	%p9, %r30, 0;
	selp.b32 	%r31, 0, %r4, %p9;
	mul.wide.s32 	%rd15, %r1, 4;
	add.s64 	%rd16, %rd3, %rd15;
	ld.global.f32 	%f1, [%rd16];
	ld.global.f32 	%f2, [%rd2];
	selp.s32 	%r32, -1, 0, %p4;
	mul.wide.s32 	%rd17, %r32, 4;
	add.s64 	%rd18, %rd16, %rd17;
	ld.global.f32 	%f3, [%rd18];
	selp.b64 	%rd19, 0, 4, %p5;
	add.s64 	%rd20, %rd16, %rd19;
	ld.global.f32 	%f4, [%rd20];
	add.f32 	%f5, %f3, %f4;
	mul.wide.s32 	%rd21, %r27, 4;
	add.s64 	%rd22, %rd3, %rd21;
	ld.global.f32 	%f6, [%rd22];
	add.f32 	%f7, %f5, %f6;
	mul.wide.s32 	%rd23, %r31, 4;
	add.s64 	%rd24, %rd16, %rd23;
	ld.global.f32 	%f8, [%rd24];
	add.f32 	%f9, %f7, %f8;
	mul.wide.s32 	%rd25, %r18, 4;
	add.s64 	%rd26, %rd3, %rd25;
	ld.global.f32 	%f10, [%rd26];
	add.f32 	%f11, %f9, %f10;
	mul.wide.s32 	%rd27, %r22, 4;
	add.s64 	%rd28, %rd16, %rd27;
	ld.global.f32 	%f12, [%rd28];
	add.f32 	%f13, %f11, %f12;
	fma.rn.f32 	%f14, %f1, 0fC0C00000, %f13;
	fma.rn.f32 	%f15, %f2, %f14, %f1;
	add.s64 	%rd29, %rd1, %rd15;
	st.global.f32 	[%rd29], %f15;
$L__BB2_6:
	ret;

}


// ===== COMPILED SASS (sm_100) =====

	.target	sm_100

	.elftype	@"ET_EXEC"


//--------------------- .note.nv.tkinfo           --------------------------
	.section	.note.nv.tkinfo,"",@"SHT_NOTE"
	.sectionflags	@"SHF_NOTE_NV_TKINFO"
	.tkinfo
        /*0018*/ 	.word	0x00000002
        /*0030*/ 	.string	""
        /*0030*/ 	.string	"ptxas"
        /*0030*/ 	.string	"Cuda compilation tools, release 13.0, V13.0.88"
        /*0030*/ 	.string	"Build cuda_13.0.r13.0/compiler.36424714_0"
        /*0030*/ 	.string	"-arch sm_100 -m 64 "



//--------------------- .note.nv.cuinfo           --------------------------
	.section	.note.nv.cuinfo,"",@"SHT_NOTE"
	.sectionflags	@"SHF_NOTE_NV_CUINFO"
        /*0018*/ 	.short	0x0002
        /*001a*/ 	.short	0x0064
        /*001c*/ 	.short	0x0082
	.zero		2


//--------------------- .nv.info                  --------------------------
	.section	.nv.info,"",@"SHT_CUDA_INFO"
	.align	4


	//----- nvinfo : EIATTR_REGCOUNT
	.align		4
        /*0000*/ 	.byte	0x04, 0x2f
        /*0002*/ 	.short	(.L_1 - .L_0)
	.align		4
.L_0:
        /*0004*/ 	.word	index@(_Z11swap_kernelPfS_PiS0_S0_S0_)
        /*0008*/ 	.word	0x0000000c


	//----- nvinfo : EIATTR_FRAME_SIZE
	.align		4
.L_1:
        /*000c*/ 	.byte	0x04, 0x11
        /*000e*/ 	.short	(.L_3 - .L_2)
	.align		4
.L_2:
        /*0010*/ 	.word	index@(_Z11swap_kernelPfS_PiS0_S0_S0_)
        /*0014*/ 	.word	0x00000000


	//----- nvinfo : EIATTR_REGCOUNT
	.align		4
.L_3:
        /*0018*/ 	.byte	0x04, 0x2f
        /*001a*/ 	.short	(.L_5 - .L_4)
	.align		4
.L_4:
        /*001c*/ 	.word	index@(_Z12update_constPfS_PiS0_S0_S0_)
        /*0020*/ 	.word	0x0000000c


	//----- nvinfo : EIATTR_FRAME_SIZE
	.align		4
.L_5:
        /*0024*/ 	.byte	0x04, 0x11
        /*0026*/ 	.short	(.L_7 - .L_6)
	.align		4
.L_6:
        /*0028*/ 	.word	index@(_Z12update_constPfS_PiS0_S0_S0_)
        /*002c*/ 	.word	0x00000000


	//----- nvinfo : EIATTR_REGCOUNT
	.align		4
.L_7:
        /*0030*/ 	.byte	0x04, 0x2f
        /*0032*/ 	.short	(.L_9 - .L_8)
	.align		4
.L_8:
        /*0034*/ 	.word	index@(_Z6updatePiPfS0_S0_S_S0_S_S_S_)
        /*0038*/ 	.word	0x0000001a


	//----- nvinfo : EIATTR_FRAME_SIZE
	.align		4
.L_9:
        /*003c*/ 	.byte	0x04, 0x11
        /*003e*/ 	.short	(.L_11 - .L_10)
	.align		4
.L_10:
        /*0040*/ 	.word	index@(_Z6updatePiPfS0_S0_S_S0_S_S_S_)
        /*0044*/ 	.word	0x00000000


	//----- nvinfo : EIATTR_MIN_STACK_SIZE
	.align		4
.L_11:
        /*0048*/ 	.byte	0x04, 0x12
        /*004a*/ 	.short	(.L_13 - .L_12)
	.align		4
.L_12:
        /*004c*/ 	.word	index@(_Z6updatePiPfS0_S0_S_S0_S_S_S_)
        /*0050*/ 	.word	0x00000000


	//----- nvinfo : EIATTR_MIN_STACK_SIZE
	.align		4
.L_13:
        /*0054*/ 	.byte	0x04, 0x12
        /*0056*/ 	.short	(.L_15 - .L_14)
	.align		4
.L_14:
        /*0058*/ 	.word	index@(_Z12update_constPfS_PiS0_S0_S0_)
        /*005c*/ 	.word	0x00000000


	//----- nvinfo : EIATTR_MIN_STACK_SIZE
	.align		4
.L_15:
        /*0060*/ 	.byte	0x04, 0x12
        /*0062*/ 	.short	(.L_17 - .L_16)
	.align		4
.L_16:
        /*0064*/ 	.word	index@(_Z11swap_kernelPfS_PiS0_S0_S0_)
        /*0068*/ 	.word	0x00000000
.L_17:


//--------------------- .nv.compat                --------------------------
	.section	.nv.compat,"",@"SHT_CUDA_COMPAT_INFO"
	.align	4
        /*0000*/ 	.byte	0x02, 0x09, 0x00, 0x00, 0x02, 0x02, 0x01, 0x00, 0x02, 0x05, 0x05, 0x00, 0x03, 0x07, 0x01, 0x01
        /*0010*/ 	.byte	0x02, 0x03, 0x00, 0x00, 0x02, 0x06, 0x01, 0x00, 0x04, 0x0b, 0x08, 0x00, 0x01, 0x00, 0x00, 0x00
        /*0020*/ 	.byte	0x00, 0x00, 0x00, 0x00


//--------------------- .nv.info._Z6updatePiPfS0_S0_S_S0_S_S_S_ --------------------------
	.section	.nv.info._Z6updatePiPfS0_S0_S_S0_S_S_S_,"",@"SHT_CUDA_INFO"
	.sectionflags	@""
	.align	4


	//----- nvinfo : EIATTR_CUDA_API_VERSION
	.align		4
        /*0000*/ 	.byte	0x04, 0x37
        /*0002*/ 	.short	(.L_19 - .L_18)
.L_18:
        /*0004*/ 	.word	0x00000082


	//----- nvinfo : EIATTR_KPARAM_INFO
	.align		4
.L_19:
        /*0008*/ 	.byte	0x04, 0x17
        /*000a*/ 	.short	(.L_21 - .L_20)
.L_20:
        /*000c*/ 	.word	0x00000000
        /*0010*/ 	.short	0x0008
        /*0012*/ 	.short	0x0040
        /*0014*/ 	.byte	0x00, 0xf5, 0x21, 0x00


	//----- nvinfo : EIATTR_KPARAM_INFO
	.align		4
.L_21:
        /*0018*/ 	.byte	0x04, 0x17
        /*001a*/ 	.short	(.L_23 - .L_22)
.L_22:
        /*001c*/ 	.word	0x00000000
        /*0020*/ 	.short	0x0007
        /*0022*/ 	.short	0x0038
        /*0024*/ 	.byte	0x00, 0xf5, 0x21, 0x00


	//----- nvinfo : EIATTR_KPARAM_INFO
	.align		4
.L_23:
        /*0028*/ 	.byte	0x04, 0x17
        /*002a*/ 	.short	(.L_25 - .L_24)
.L_24:
        /*002c*/ 	.word	0x00000000
        /*0030*/ 	.short	0x0006
        /*0032*/ 	.short	0x0030
        /*0034*/ 	.byte	0x00, 0xf5, 0x21, 0x00


	//----- nvinfo : EIATTR_KPARAM_INFO
	.align		4
.L_25:
        /*0038*/ 	.byte	0x04, 0x17
        /*003a*/ 	.short	(.L_27 - .L_26)
.L_26:
        /*003c*/ 	.word	0x00000000
        /*0040*/ 	.short	0x0005
        /*0042*/ 	.short	0x0028
        /*0044*/ 	.byte	0x00, 0xf5, 0x21, 0x00


	//----- nvinfo : EIATTR_KPARAM_INFO
	.align		4
.L_27:
        /*0048*/ 	.byte	0x04, 0x17
        /*004a*/ 	.short	(.L_29 - .L_28)
.L_28:
        /*004c*/ 	.word	0x00000000
        /*0050*/ 	.short	0x0004
        /*0052*/ 	.short	0x0020
        /*0054*/ 	.byte	0x00, 0xf5, 0x21, 0x00


	//----- nvinfo : EIATTR_KPARAM_INFO
	.align		4
.L_29:
        /*0058*/ 	.byte	0x04, 0x17
        /*005a*/ 	.short	(.L_31 - .L_30)
.L_30:
        /*005c*/ 	.word	0x00000000
        /*0060*/ 	.short	0x0003
        /*0062*/ 	.short	0x0018
        /*0064*/ 	.byte	0x00, 0xf5, 0x21, 0x00


	//----- nvinfo : EIATTR_KPARAM_INFO
	.align		4
.L_31:
        /*0068*/ 	.byte	0x04, 0x17
        /*006a*/ 	.short	(.L_33 - .L_32)
.L_32:
        /*006c*/ 	.word	0x00000000
        /*0070*/ 	.short	0x0002
        /*0072*/ 	.short	0x0010
        /*0074*/ 	.byte	0x00, 0xf5, 0x21, 0x00


	//----- nvinfo : EIATTR_KPARAM_INFO
	.align		4
.L_33:
        /*0078*/ 	.byte	0x04, 0x17
        /*007a*/ 	.short	(.L_35 - .L_34)
.L_34:
        /*007c*/ 	.word	0x00000000
        /*0080*/ 	.short	0x0001
        /*0082*/ 	.short	0x0008
        /*0084*/ 	.byte	0x00, 0xf5, 0x21, 0x00


	//----- nvinfo : EIATTR_KPARAM_INFO
	.align		4
.L_35:
        /*0088*/ 	.byte	0x04, 0x17
        /*008a*/ 	.short	(.L_37 - .L_36)
.L_36:
        /*008c*/ 	.word	0x00000000
        /*0090*/ 	.short	0x0000
        /*0092*/ 	.short	0x0000
        /*0094*/ 	.byte	0x00, 0xf5, 0x21, 0x00


	//----- nvinfo : EIATTR_SPARSE_MMA_MASK
	.align		4
.L_37:
        /*0098*/ 	.byte	0x03, 0x50
        /*009a*/ 	.short	0x0000


	//----- nvinfo : EIATTR_MAXREG_COUNT
	.align		4
        /*009c*/ 	.byte	0x03, 0x1b
        /*009e*/ 	.short	0x00ff


	//----- nvinfo : EIATTR_MERCURY_ISA_VERSION
	.align		4
        /*00a0*/ 	.byte	0x03, 0x5f
        /*00a2*/ 	.short	0x0101


	//----- nvinfo : EIATTR_VRC_CTA_INIT_COUNT
	.align		4
        /*00a4*/ 	.byte	0x02, 0x4a
	.zero		1
	.zero		1


	//----- nvinfo : EIATTR_EXIT_INSTR_OFFSETS
	.align		4
        /*00a8*/ 	.byte	0x04, 0x1c
        /*00aa*/ 	.short	(.L_39 - .L_38)


	//   ....[0]....
.L_38:
        /*00ac*/ 	.word	0x000000b0


	//   ....[1]....
        /*00b0*/ 	.word	0x00000120


	//   ....[2]....
        /*00b4*/ 	.word	0x00000680


	//   ....[3]....
        /*00b8*/ 	.word	0x00000720


	//   ....[4]....
        /*00bc*/ 	.word	0x00001040


	//----- nvinfo : EIATTR_CBANK_PARAM_SIZE
	.align		4
.L_39:
        /*00c0*/ 	.byte	0x03, 0x19
        /*00c2*/ 	.short	0x0048


	//----- nvinfo : EIATTR_PARAM_CBANK
	.align		4
        /*00c4*/ 	.byte	0x04, 0x0a
        /*00c6*/ 	.short	(.L_41 - .L_40)
	.align		4
.L_40:
        /*00c8*/ 	.word	index@(.nv.constant0._Z6updatePiPfS0_S0_S_S0_S_S_S_)
        /*00cc*/ 	.short	0x0380
        /*00ce*/ 	.short	0x0048


	//----- nvinfo : EIATTR_SW_WAR
	.align		4
.L_41:
        /*00d0*/ 	.byte	0x04, 0x36
        /*00d2*/ 	.short	(.L_43 - .L_42)
.L_42:
        /*00d4*/ 	.word	0x00000008
.L_43:


//--------------------- .nv.info._Z12update_constPfS_PiS0_S0_S0_ --------------------------
	.section	.nv.info._Z12update_constPfS_PiS0_S0_S0_,"",@"SHT_CUDA_INFO"
	.sectionflags	@""
	.align	4


	//----- nvinfo : EIATTR_CUDA_API_VERSION
	.align		4
        /*0000*/ 	.byte	0x04, 0x37
        /*0002*/ 	.short	(.L_45 - .L_44)
.L_44:
        /*0004*/ 	.word	0x00000082


	//----- nvinfo : EIATTR_KPARAM_INFO
	.align		4
.L_45:
        /*0008*/ 	.byte	0x04, 0x17
        /*000a*/ 	.short	(.L_47 - .L_46)
.L_46:
        /*000c*/ 	.word	0x00000000
        /*0010*/ 	.short	0x0005
        /*0012*/ 	.short	0x0028
        /*0014*/ 	.byte	0x00, 0xf5, 0x21, 0x00


	//----- nvinfo : EIATTR_KPARAM_INFO
	.align		4
.L_47:
        /*0018*/ 	.byte	0x04, 0x17
        /*001a*/ 	.short	(.L_49 - .L_48)
.L_48:
        /*001c*/ 	.word	0x00000000
        /*0020*/ 	.short	0x0004
        /*0022*/ 	.short	0x0020
        /*0024*/ 	.byte	0x00, 0xf5, 0x21, 0x00


	//----- nvinfo : EIATTR_KPARAM_INFO
	.align		4
.L_49:
        /*0028*/ 	.byte	0x04, 0x17
        /*002a*/ 	.short	(.L_51 - .L_50)
.L_50:
        /*002c*/ 	.word	0x00000000
        /*0030*/ 	.short	0x0003
        /*0032*/ 	.short	0x0018
        /*0034*/ 	.byte	0x00, 0xf5, 0x21, 0x00


	//----- nvinfo : EIATTR_KPARAM_INFO
	.align		4
.L_51:
        /*0038*/ 	.byte	0x04, 0x17
        /*003a*/ 	.short	(.L_53 - .L_52)
.L_52:
        /*003c*/ 	.word	0x00000000
        /*0040*/ 	.short	0x0002
        /*0042*/ 	.short	0x0010
        /*0044*/ 	.byte	0x00, 0xf5, 0x21, 0x00


	//----- nvinfo : EIATTR_KPARAM_INFO
	.align		4
.L_53:
        /*0048*/ 	.byte	0x04, 0x17
        /*004a*/ 	.short	(.L_55 - .L_54)
.L_54:
        /*004c*/ 	.word	0x00000000
        /*0050*/ 	.short	0x0001
        /*0052*/ 	.short	0x0008
        /*0054*/ 	.byte	0x00, 0xf5, 0x21, 0x00


	//----- nvinfo : EIATTR_KPARAM_INFO
	.align		4
.L_55:
        /*0058*/ 	.byte	0x04, 0x17
        /*005a*/ 	.short	(.L_57 - .L_56)
.L_56:
        /*005c*/ 	.word	0x00000000
        /*0060*/ 	.short	0x0000
        /*0062*/ 	.short	0x0000
        /*0064*/ 	.byte	0x00, 0xf5, 0x21, 0x00


	//----- nvinfo : EIATTR_SPARSE_MMA_MASK
	.align		4
.L_57:
        /*0068*/ 	.byte	0x03, 0x50
        /*006a*/ 	.short	0x0000


	//----- nvinfo : EIATTR_MAXREG_COUNT
	.align		4
        /*006c*/ 	.byte	0x03, 0x1b
        /*006e*/ 	.short	0x00ff


	//----- nvinfo : EIATTR_MERCURY_ISA_VERSION
	.align		4
        /*0070*/ 	.byte	0x03, 0x5f
        /*0072*/ 	.short	0x0101


	//----- nvinfo : EIATTR_VRC_CTA_INIT_COUNT
	.align		4
        /*0074*/ 	.byte	0x02, 0x4a
	.zero		1
	.zero		1


	//----- nvinfo : EIATTR_EXIT_INSTR_OFFSETS
	.align		4
        /*0078*/ 	.byte	0x04, 0x1c
        /*007a*/ 	.short	(.L_59 - .L_58)


	//   ....[0]....
.L_58:
        /*007c*/ 	.word	0x00000070


	//   ....[1]....
        /*0080*/ 	.word	0x00000120


	//   ....[2]....
        /*0084*/ 	.word	0x00000170


	//   ....[3]....
        /*0088*/ 	.word	0x000001b0


	//   ....[4]....
        /*008c*/ 	.word	0x00000290


	//   ....[5]....
        /*0090*/ 	.word	0x000002e0


	//   ....[6]....
        /*0094*/ 	.word	0x00000320


	//----- nvinfo : EIATTR_CBANK_PARAM_SIZE
	.align		4
.L_59:
        /*0098*/ 	.byte	0x03, 0x19
        /*009a*/ 	.short	0x0030


	//----- nvinfo : EIATTR_PARAM_CBANK
	.align		4
        /*009c*/ 	.byte	0x04, 0x0a
        /*009e*/ 	.short	(.L_61 - .L_60)
	.align		4
.L_60:
        /*00a0*/ 	.word	index@(.nv.constant0._Z12update_constPfS_PiS0_S0_S0_)
        /*00a4*/ 	.short	0x0380
        /*00a6*/ 	.short	0x0030


	//----- nvinfo : EIATTR_SW_WAR
	.align		4
.L_61:
        /*00a8*/ 	.byte	0x04, 0x36
        /*00aa*/ 	.short	(.L_63 - .L_62)
.L_62:
        /*00ac*/ 	.word	0x00000008
.L_63:


//--------------------- .nv.info._Z11swap_kernelPfS_PiS0_S0_S0_ --------------------------
	.section	.nv.info._Z11swap_kernelPfS_PiS0_S0_S0_,"",@"SHT_CUDA_INFO"
	.sectionflags	@""
	.align	4


	//----- nvinfo : EIATTR_CUDA_API_VERSION
	.align		4
        /*0000*/ 	.byte	0x04, 0x37
        /*0002*/ 	.short	(.L_65 - .L_64)
.L_64:
        /*0004*/ 	.word	0x00000082


	//----- nvinfo : EIATTR_KPARAM_INFO
	.align		4
.L_65:
        /*0008*/ 	.byte	0x04, 0x17
        /*000a*/ 	.short	(.L_67 - .L_66)
.L_66:
        /*000c*/ 	.word	0x00000000
        /*0010*/ 	.short	0x0005
        /*0012*/ 	.short	0x0028
        /*0014*/ 	.byte	0x00, 0xf5, 0x21, 0x00


	//----- nvinfo : EIATTR_KPARAM_INFO
	.align		4
.L_67:
        /*0018*/ 	.byte	0x04, 0x17
        /*001a*/ 	.short	(.L_69 - .L_68)
.L_68:
        /*001c*/ 	.word	0x00000000
        /*0020*/ 	.short	0x0004
        /*0022*/ 	.short	0x0020
        /*0024*/ 	.byte	0x00, 0xf5, 0x21, 0x00


	//----- nvinfo : EIATTR_KPARAM_INFO
	.align		4
.L_69:
        /*0028*/ 	.byte	0x04, 0x17
        /*002a*/ 	.short	(.L_71 - .L_70)
.L_70:
        /*002c*/ 	.word	0x00000000
        /*0030*/ 	.short	0x0003
        /*0032*/ 	.short	0x0018
        /*0034*/ 	.byte	0x00, 0xf5, 0x21, 0x00


	//----- nvinfo : EIATTR_KPARAM_INFO
	.align		4
.L_71:
        /*0038*/ 	.byte	0x04, 0x17
        /*003a*/ 	.short	(.L_73 - .L_72)
.L_72:
        /*003c*/ 	.word	0x00000000
        /*0040*/ 	.short	0x0002
        /*0042*/ 	.short	0x0010
        /*0044*/ 	.byte	0x00, 0xf5, 0x21, 0x00


	//----- nvinfo : EIATTR_KPARAM_INFO
	.align		4
.L_73:
        /*0048*/ 	.byte	0x04, 0x17
        /*004a*/ 	.short	(.L_75 - .L_74)
.L_74:
        /*004c*/ 	.word	0x00000000
        /*0050*/ 	.short	0x0001
        /*0052*/ 	.short	0x0008
        /*0054*/ 	.byte	0x00, 0xf5, 0x21, 0x00


	//----- nvinfo : EIATTR_KPARAM_INFO
	.align		4
.L_75:
        /*0058*/ 	.byte	0x04, 0x17
        /*005a*/ 	.short	(.L_77 - .L_76)
.L_76:
        /*005c*/ 	.word	0x00000000
        /*0060*/ 	.short	0x0000
        /*0062*/ 	.short	0x0000
        /*0064*/ 	.byte	0x00, 0xf5, 0x21, 0x00


	//----- nvinfo : EIATTR_SPARSE_MMA_MASK
	.align		4
.L_77:
        /*0068*/ 	.byte	0x03, 0x50
        /*006a*/ 	.short	0x0000


	//----- nvinfo : EIATTR_MAXREG_COUNT
	.align		4
        /*006c*/ 	.byte	0x03, 0x1b
        /*006e*/ 	.short	0x00ff


	//----- nvinfo : EIATTR_MERCURY_ISA_VERSION
	.align		4
        /*0070*/ 	.byte	0x03, 0x5f
        /*0072*/ 	.short	0x0101


	//----- nvinfo : EIATTR_VRC_CTA_INIT_COUNT
	.align		4
        /*0074*/ 	.byte	0x02, 0x4a
	.zero		1
	.zero		1


	//----- nvinfo : EIATTR_EXIT_INSTR_OFFSETS
	.align		4
        /*0078*/ 	.byte	0x04, 0x1c
        /*007a*/ 	.short	(.L_79 - .L_78)


	//   ....[0]....
.L_78:
        /*007c*/ 	.word	0x000000b0


	//   ....[1]....
        /*0080*/ 	.word	0x00000120


	//   ....[2]....
        /*0084*/ 	.word	0x00000190


	//   ....[3]....
        /*0088*/ 	.word	0x00000230


	//   ....[4]....
        /*008c*/ 	.word	0x000002a0


	//----- nvinfo : EIATTR_CBANK_PARAM_SIZE
	.align		4
.L_79:
        /*0090*/ 	.byte	0x03, 0x19
        /*0092*/ 	.short	0x0030


	//----- nvinfo : EIATTR_PARAM_CBANK
	.align		4
        /*0094*/ 	.byte	0x04, 0x0a
        /*0096*/ 	.short	(.L_81 - .L_80)
	.align		4
.L_80:
        /*0098*/ 	.word	index@(.nv.constant0._Z11swap_kernelPfS_PiS0_S0_S0_)
        /*009c*/ 	.short	0x0380
        /*009e*/ 	.short	0x0030


	//----- nvinfo : EIATTR_SW_WAR
	.align		4
.L_81:
        /*00a0*/ 	.byte	0x04, 0x36
        /*00a2*/ 	.short	(.L_83 - .L_82)
.L_82:
        /*00a4*/ 	.word	0x00000008
.L_83:


//--------------------- .nv.callgraph             --------------------------
	.section	.nv.callgraph,"",@"SHT_CUDA_CALLGRAPH"
	.align	4
	.sectionentsize	8
	.align		4
        /*0000*/ 	.word	0x00000000
	.align		4
        /*0004*/ 	.word	0xffffffff
	.align		4
        /*0008*/ 	.word	0x00000000
	.align		4
        /*000c*/ 	.word	0xfffffffe
	.align		4
        /*0010*/ 	.word	0x00000000
	.align		4
        /*0014*/ 	.word	0xfffffffd
	.align		4
        /*0018*/ 	.word	0x00000000
	.align		4
        /*001c*/ 	.word	0xfffffffc


//--------------------- .text._Z6updatePiPfS0_S0_S_S0_S_S_S_ --------------------------
	.section	.text._Z6updatePiPfS0_S0_S_S0_S_S_S_,"ax",@progbits
	.align	128
        .global         _Z6updatePiPfS0_S0_S_S0_S_S_S_
        .type           _Z6updatePiPfS0_S0_S_S0_S_S_S_,@function
        .size           _Z6updatePiPfS0_S0_S_S0_S_S_S_,(.L_x_6 - _Z6updatePiPfS0_S0_S_S0_S_S_S_)
        .other          _Z6updatePiPfS0_S0_S_S0_S_S_S_,@"STO_CUDA_ENTRY STV_DEFAULT"
_Z6updatePiPfS0_S0_S_S0_S_S_S_:
.text._Z6updatePiPfS0_S0_S_S0_S_S_S_:
[----:B------:R-:W-:Y:S08]  /*0000*/  LDC R1, c[0x0][0x37c] ;  /* 0x0000df00ff017b82 */ /* 0x000ff00000000800 */
[----:B------:R-:W0:Y:S01]  /*0010*/  LDC.64 R2, c[0x0][0x3a0] ;  /* 0x0000e800ff027b82 */ /* 0x000e220000000a00 */
[----:B------:R-:W0:Y:S02]  /*0020*/  LDCU.64 UR4, c[0x0][0x358] ;  /* 0x00006b00ff0477ac */ /* 0x000e240008000a00 */
[----:B0-----:R-:W2:Y:S05]  /*0030*/  LDG.E R2, desc[UR4][R2.64] ;  /* 0x0000000402027981 */ /* 0x001eaa000c1e1900 */
[----:B------:R-:W0:Y:S01]  /*0040*/  S2UR UR6, SR_CTAID.X ;  /* 0x00000000000679c3 */ /* 0x000e220000002500 */
[----:B------:R-:W0:Y:S07]  /*0050*/  S2R R0, SR_TID.X ;  /* 0x0000000000007919 */ /* 0x000e2e0000002100 */
[----:B------:R-:W0:Y:S02]  /*0060*/  LDC R5, c[0x0][0x360] ;  /* 0x0000d800ff057b82 */ /* 0x000e240000000800 */
[----:B0-----:R-:W-:Y:S01]  /*0070*/  IMAD R0, R5, UR6, R0 ;  /* 0x0000000605007c24 */ /* 0x001fe2000f8e0200 */
[----:B--2---:R-:W-:-:S13]  /*0080*/  ISETP.NE.AND P0, PT, R2, 0x3, PT ;  /* 0x000000030200780c */ /* 0x004fda0003f05270 */
[----:B------:R-:W-:Y:S05]  /*0090*/  @!P0 BRA `(.L_x_0) ;  /* 0x00000004007c8947 */ /* 0x000fea0003800000 */
[----:B------:R-:W-:-:S13]  /*00a0*/  ISETP.NE.AND P0, PT, R2, 0x2, PT ;  /* 0x000000020200780c */ /* 0x000fda0003f05270 */
[----:B------:R-:W-:Y:S05]  /*00b0*/  @P0 EXIT ;  /* 0x000000000000094d */ /* 0x000fea0003800000 */
[----:B------:R-:W0:Y:S08]  /*00c0*/  LDC.64 R2, c[0x0][0x3b0] ;  /* 0x0000ec00ff027b82 */ /* 0x000e300000000a00 */
[----:B------:R-:W1:Y:S01]  /*00d0*/  LDC.64 R4, c[0x0][0x3b8] ;  /* 0x0000ee00ff047b82 */ /* 0x000e620000000a00 */
[----:B0-----:R-:W2:Y:S04]  /*00e0*/  LDG.E R3, desc[UR4][R2.64] ;  /* 0x0000000402037981 */ /* 0x001ea8000c1e1900 */
[----:B-1----:R-:W2:Y:S02]  /*00f0*/  LDG.E R4, desc[UR4][R4.64] ;  /* 0x0000000404047981 */ /* 0x002ea4000c1e1900 */
[----:B--2---:R-:W-:-:S05]  /*0100*/  IMAD R7, R3, R4, RZ ;  /* 0x0000000403077224 */ /* 0x004fca00078e02ff */
[----:B------:R-:W-:-:S13]  /*0110*/  ISETP.GE.AND P0, PT, R0, R7, PT ;  /* 0x000000070000720c */ /* 0x000fda0003f06270 */
[----:B------:R-:W-:Y:S05]  /*0120*/  @P0 EXIT ;  /* 0x000000000000094d */ /* 0x000fea0003800000 */
[-C--:B------:R-:W-:Y:S01]  /*0130*/  IABS R2, R3.reuse ;  /* 0x0000000300027213 */ /* 0x080fe20000000000 */
[----:B------:R-:W-:Y:S01]  /*0140*/  VIADD R8, R0, 0x1 ;  /* 0x0000000100087836 */ /* 0x000fe20000000000 */
[----:B------:R-:W-:Y:S02]  /*0150*/  IABS R10, R0 ;  /* 0x00000000000a7213 */ /* 0x000fe40000000000 */
[----:B------:R-:W0:Y:S01]  /*0160*/  I2F.RP R6, R2 ;  /* 0x0000000200067306 */ /* 0x000e220000209400 */
[----:B------:R-:W-:Y:S02]  /*0170*/  IABS R11, R3 ;  /* 0x00000003000b7213 */ /* 0x000fe40000000000 */
[----:B------:R-:W-:Y:S02]  /*0180*/  IABS R12, R8 ;  /* 0x00000008000c7213 */ /* 0x000fe40000000000 */
[----:B------:R-:W-:Y:S02]  /*0190*/  IADD3 R13, PT, PT, RZ, -R11, RZ ;  /* 0x8000000bff0d7210 */ /* 0x000fe40007ffe0ff */
[----:B------:R-:W-:Y:S01]  /*01a0*/  ISETP.GE.AND P5, PT, R8, RZ, PT ;  /* 0x000000ff0800720c */ /* 0x000fe20003fa6270 */
[----:B0-----:R-:W0:Y:S02]  /*01b0*/  MUFU.RCP R6, R6 ;  /* 0x0000000600067308 */ /* 0x001e240000001000 */
[----:B0-----:R-:W-:-:S06]  /*01c0*/  VIADD R4, R6, 0xffffffe ;  /* 0x0ffffffe06047836 */ /* 0x001fcc0000000000 */
[----:B------:R0:W1:Y:S02]  /*01d0*/  F2I.FTZ.U32.TRUNC.NTZ R5, R4 ;  /* 0x0000000400057305 */ /* 0x000064000021f000 */
[----:B0-----:R-:W-:Y:S02]  /*01e0*/  IMAD.MOV.U32 R4, RZ, RZ, RZ ;  /* 0x000000ffff047224 */ /* 0x001fe400078e00ff */
[----:B-1----:R-:W-:-:S04]  /*01f0*/  IMAD.MOV R9, RZ, RZ, -R5 ;  /* 0x000000ffff097224 */ /* 0x002fc800078e0a05 */
[----:B------:R-:W-:-:S04]  /*0200*/  IMAD R9, R9, R2, RZ ;  /* 0x0000000209097224 */ /* 0x000fc800078e02ff */
[----:B------:R-:W-:Y:S01]  /*0210*/  IMAD.HI.U32 R5, R5, R9, R4 ;  /* 0x0000000905057227 */ /* 0x000fe200078e0004 */
[----:B------:R-:W-:-:S03]  /*0220*/  LOP3.LUT R4, RZ, R0, RZ, 0x33, !PT ;  /* 0x00000000ff047212 */ /* 0x000fc600078e33ff */
[----:B------:R-:W-:Y:S02]  /*0230*/  IMAD.MOV.U32 R9, RZ, RZ, R10 ;  /* 0x000000ffff097224 */ /* 0x000fe400078e000a */
[----:B------:R-:W-:Y:S02]  /*0240*/  IMAD.IADD R10, R7, 0x1, R4 ;  /* 0x00000001070a7824 */ /* 0x000fe400078e0204 */
[----:B------:R-:W-:-:S04]  /*0250*/  IMAD.HI.U32 R6, R5, R9, RZ ;  /* 0x0000000905067227 */ /* 0x000fc800078e00ff */
[----:B------:R-:W-:Y:S01]  /*0260*/  IMAD R7, R6, R13, R9 ;  /* 0x0000000d06077224 */ /* 0x000fe200078e0209 */
[----:B------:R-:W-:Y:S01]  /*0270*/  IABS R9, R10 ;  /* 0x0000000a00097213 */ /* 0x000fe20000000000 */
[C---:B------:R-:W-:Y:S01]  /*0280*/  IMAD.HI.U32 R4, R5.reuse, R12, RZ ;  /* 0x0000000c05047227 */ /* 0x040fe200078e00ff */
[----:B------:R-:W-:Y:S02]  /*0290*/  LOP3.LUT R10, R10, R3, RZ, 0x3c, !PT ;  /* 0x000000030a0a7212 */ /* 0x000fe400078e3cff */
[----:B------:R-:W-:Y:S01]  /*02a0*/  ISETP.GT.U32.AND P3, PT, R2, R7, PT ;  /* 0x000000070200720c */ /* 0x000fe20003f64070 */
[----:B------:R-:W-:Y:S02]  /*02b0*/  IMAD R11, R4, R13, R12 ;  /* 0x0000000d040b7224 */ /* 0x000fe400078e020c */
[----:B------:R-:W-:Y:S01]  /*02c0*/  IMAD.MOV.U32 R4, RZ, RZ, R9 ;  /* 0x000000ffff047224 */ /* 0x000fe200078e0009 */
[----:B------:R-:W-:Y:S02]  /*02d0*/  LOP3.LUT R9, RZ, R3, RZ, 0x33, !PT ;  /* 0x00000003ff097212 */ /* 0x000fe400078e33ff */
[----:B------:R-:W-:Y:S01]  /*02e0*/  ISETP.GT.U32.AND P1, PT, R2, R11, PT ;  /* 0x0000000b0200720c */ /* 0x000fe20003f24070 */
[----:B------:R-:W-:-:S04]  /*02f0*/  IMAD.HI.U32 R12, R5, R4, RZ ;  /* 0x00000004050c7227 */ /* 0x000fc800078e00ff */
[----:B------:R-:W-:Y:S01]  /*0300*/  IMAD R5, R12, R13, R4 ;  /* 0x0000000d0c057224 */ /* 0x000fe200078e0204 */
[----:B------:R-:W-:Y:S01]  /*0310*/  LOP3.LUT R4, R0, R3, RZ, 0x3c, !PT ;  /* 0x0000000300047212 */ /* 0x000fe200078e3cff */
[----:B------:R-:W-:Y:S01]  /*0320*/  @!P3 VIADD R6, R6, 0x1 ;  /* 0x000000010606b836 */ /* 0x000fe20000000000 */
[-C--:B------:R-:W-:Y:S02]  /*0330*/  @!P3 IADD3 R7, PT, PT, R7, -R2.reuse, RZ ;  /* 0x800000020707b210 */ /* 0x080fe40007ffe0ff */
[----:B------:R-:W-:Y:S02]  /*0340*/  ISETP.GT.U32.AND P0, PT, R2, R5, PT ;  /* 0x000000050200720c */ /* 0x000fe40003f04070 */
[----:B------:R-:W-:Y:S01]  /*0350*/  ISETP.GE.U32.AND P2, PT, R7, R2, PT ;  /* 0x000000020700720c */ /* 0x000fe20003f46070 */
[----:B------:R-:W-:Y:S01]  /*0360*/  @!P1 IMAD.IADD R11, R11, 0x1, -R2 ;  /* 0x000000010b0b9824 */ /* 0x000fe200078e0a02 */
[----:B------:R-:W-:-:S04]  /*0370*/  ISETP.GE.AND P1, PT, R4, RZ, PT ;  /* 0x000000ff0400720c */ /* 0x000fc80003f26270 */
[----:B------:R-:W-:-:S05]  /*0380*/  ISETP.GT.U32.AND P4, PT, R2, R11, PT ;  /* 0x0000000b0200720c */ /* 0x000fca0003f84070 */
[----:B------:R-:W-:Y:S02]  /*0390*/  @!P0 IMAD.IADD R5, R5, 0x1, -R2 ;  /* 0x0000000105058824 */ /* 0x000fe400078e0a02 */
[----:B------:R-:W-:Y:S01]  /*03a0*/  @P2 IADD3 R6, PT, PT, R6, 0x1, RZ ;  /* 0x0000000106062810 */ /* 0x000fe20007ffe0ff */
[----:B------:R-:W-:Y:S01]  /*03b0*/  @!P0 VIADD R12, R12, 0x1 ;  /* 0x000000010c0c8836 */ /* 0x000fe20000000000 */
[----:B------:R-:W-:Y:S02]  /*03c0*/  ISETP.NE.AND P2, PT, R3, RZ, PT ;  /* 0x000000ff0300720c */ /* 0x000fe40003f45270 */
[----:B------:R-:W-:Y:S01]  /*03d0*/  ISETP.GE.U32.AND P3, PT, R5, R2, PT ;  /* 0x000000020500720c */ /* 0x000fe20003f66070 */
[----:B------:R-:W-:Y:S01]  /*03e0*/  @!P1 IMAD.MOV R6, RZ, RZ, -R6 ;  /* 0x000000ffff069224 */ /* 0x000fe200078e0a06 */
[----:B------:R-:W0:Y:S01]  /*03f0*/  LDC.64 R4, c[0x0][0x388] ;  /* 0x0000e200ff047b82 */ /* 0x000e220000000a00 */
[----:B------:R-:W-:Y:S01]  /*0400*/  @!P4 IMAD.IADD R11, R11, 0x1, -R2 ;  /* 0x000000010b0bc824 */ /* 0x000fe200078e0a02 */
[----:B------:R-:W-:-:S02]  /*0410*/  ISETP.GE.AND P1, PT, R10, RZ, PT ;  /* 0x000000ff0a00720c */ /* 0x000fc40003f26270 */
[----:B------:R-:W-:Y:S02]  /*0420*/  SEL R6, R9, R6, !P2 ;  /* 0x0000000609067207 */ /* 0x000fe40005000000 */
[----:B------:R-:W-:Y:S02]  /*0430*/  @!P5 IADD3 R11, PT, PT, -R11, RZ, RZ ;  /* 0x000000ff0b0bd210 */ /* 0x000fe40007ffe1ff */
[----:B------:R-:W-:Y:S01]  /*0440*/  ISETP.NE.AND P0, PT, R6, RZ, PT ;  /* 0x000000ff0600720c */ /* 0x000fe20003f05270 */
[----:B------:R-:W-:Y:S01]  /*0450*/  IMAD.MOV R2, RZ, RZ, -R6 ;  /* 0x000000ffff027224 */ /* 0x000fe200078e0a06 */
[----:B------:R-:W-:Y:S01]  /*0460*/  SEL R11, R9, R11, !P2 ;  /* 0x0000000b090b7207 */ /* 0x000fe20005000000 */
[----:B------:R-:W-:Y:S02]  /*0470*/  @P3 VIADD R12, R12, 0x1 ;  /* 0x000000010c0c3836 */ /* 0x000fe40000000000 */
[----:B------:R-:W-:Y:S01]  /*0480*/  IMAD R2, R3, R2, R0 ;  /* 0x0000000203027224 */ /* 0x000fe200078e0200 */
[----:B------:R-:W-:Y:S01]  /*0490*/  ISETP.NE.AND P4, PT, R11, RZ, PT ;  /* 0x000000ff0b00720c */ /* 0x000fe20003f85270 */
[----:B------:R-:W-:Y:S01]  /*04a0*/  @!P1 IMAD.MOV R12, RZ, RZ, -R12 ;  /* 0x000000ffff0c9224 */ /* 0x000fe200078e0a0c */
[----:B------:R-:W-:-:S02]  /*04b0*/  SEL R11, R3, RZ, P0 ;  /* 0x000000ff030b7207 */ /* 0x000fc40000000000 */
[----:B------:R-:W-:Y:S02]  /*04c0*/  ISETP.NE.AND P3, PT, R2, RZ, PT ;  /* 0x000000ff0200720c */ /* 0x000fe40003f65270 */
[----:B------:R-:W-:Y:S02]  /*04d0*/  SEL R15, RZ, 0x4, !P4 ;  /* 0x00000004ff0f7807 */ /* 0x000fe40006000000 */
[----:B------:R-:W-:Y:S01]  /*04e0*/  SEL R13, RZ, 0xffffffff, !P3 ;  /* 0xffffffffff0d7807 */ /* 0x000fe20005800000 */
[----:B0-----:R-:W-:Y:S01]  /*04f0*/  IMAD.WIDE R6, R0, 0x4, R4 ;  /* 0x0000000400067825 */ /* 0x001fe200078e0204 */
[----:B------:R-:W-:Y:S02]  /*0500*/  SEL R2, R9, R12, !P2 ;  /* 0x0000000c09027207 */ /* 0x000fe40005000000 */
[----:B------:R-:W0:Y:S01]  /*0510*/  LDC.64 R8, c[0x0][0x3a8] ;  /* 0x0000ea00ff087b82 */ /* 0x000e220000000a00 */
[----:B------:R-:W-:Y:S02]  /*0520*/  IADD3 R12, P1, PT, R6, R15, RZ ;  /* 0x0000000f060c7210 */ /* 0x000fe40007f3e0ff */
[----:B------:R-:W-:Y:S01]  /*0530*/  IADD3 R15, PT, PT, R0, -R11, RZ ;  /* 0x8000000b000f7210 */ /* 0x000fe20007ffe0ff */
[----:B------:R-:W-:Y:S01]  /*0540*/  IMAD.WIDE R10, R13, 0x4, R6 ;  /* 0x000000040d0a7825 */ /* 0x000fe200078e0206 */
[----:B------:R-:W-:-:S03]  /*0550*/  ISETP.NE.AND P0, PT, R2, RZ, PT ;  /* 0x000000ff0200720c */ /* 0x000fc60003f05270 */
[----:B------:R-:W-:Y:S01]  /*0560*/  IMAD.X R13, RZ, RZ, R7, P1 ;  /* 0x000000ffff0d7224 */ /* 0x000fe200008e0607 */
[----:B------:R-:W-:Y:S01]  /*0570*/  SEL R3, R3, RZ, P0 ;  /* 0x000000ff03037207 */ /* 0x000fe20000000000 */
[----:B------:R-:W-:Y:S01]  /*0580*/  IMAD.WIDE R4, R15, 0x4, R4 ;  /* 0x000000040f047825 */ /* 0x000fe200078e0204 */
[----:B------:R-:W2:Y:S01]  /*0590*/  LDG.E R10, desc[UR4][R10.64] ;  /* 0x000000040a0a7981 */ /* 0x000ea2000c1e1900 */
[----:B------:R-:W1:Y:S03]  /*05a0*/  LDC.64 R14, c[0x0][0x390] ;  /* 0x0000e400ff0e7b82 */ /* 0x000e660000000a00 */
[----:B------:R-:W2:Y:S01]  /*05b0*/  LDG.E R13, desc[UR4][R12.64] ;  /* 0x000000040c0d7981 */ /* 0x000ea2000c1e1900 */
[----:B------:R-:W-:-:S03]  /*05c0*/  IMAD.WIDE R2, R3, 0x4, R6 ;  /* 0x0000000403027825 */ /* 0x000fc600078e0206 */
[----:B------:R-:W3:Y:S04]  /*05d0*/  LDG.E R5, desc[UR4][R4.64] ;  /* 0x0000000404057981 */ /* 0x000ee8000c1e1900 */
[----:B------:R-:W4:Y:S04]  /*05e0*/  LDG.E R3, desc[UR4][R2.64] ;  /* 0x0000000402037981 */ /* 0x000f28000c1e1900 */
[----:B------:R-:W5:Y:S04]  /*05f0*/  LDG.E R6, desc[UR4][R6.64] ;  /* 0x0000000406067981 */ /* 0x000f68000c1e1900 */
[----:B0-----:R-:W5:Y:S01]  /*0600*/  LDG.E R9, desc[UR4][R8.64] ;  /* 0x0000000408097981 */ /* 0x001f62000c1e1900 */
[----:B--2---:R-:W-:-:S04]  /*0610*/  FADD R16, R10, R13 ;  /* 0x0000000d0a107221 */ /* 0x004fc80000000000 */
[----:B---3--:R-:W-:-:S04]  /*0620*/  FADD R16, R16, R5 ;  /* 0x0000000510107221 */ /* 0x008fc80000000000 */
[----:B----4-:R-:W-:-:S04]  /*0630*/  FADD R11, R16, R3 ;  /* 0x00000003100b7221 */ /* 0x010fc80000000000 */
[----:B-----5:R-:W-:Y:S01]  /*0640*/  FFMA R16, R6, -4, R11 ;  /* 0xc080000006107823 */ /* 0x020fe2000000000b */
[----:B-1----:R-:W-:-:S04]  /*0650*/  IMAD.WIDE R10, R0, 0x4, R14 ;  /* 0x00000004000a7825 */ /* 0x002fc800078e020e */
[----:B------:R-:W-:-:S05]  /*0660*/  FFMA R13, R9, R16, R6 ;  /* 0x00000010090d7223 */ /* 0x000fca0000000006 */
[----:B------:R-:W-:Y:S01]  /*0670*/  STG.E desc[UR4][R10.64], R13 ;  /* 0x0000000d0a007986 */ /* 0x000fe2000c101904 */
[----:B------:R-:W-:Y:S05]  /*0680*/  EXIT ;  /* 0x000000000000794d */ /* 0x000fea0003800000 */
.L_x_0:
[----:B------:R-:W0:Y:S08]  /*0690*/  LDC.64 R6, c[0x0][0x3b0] ;  /* 0x0000ec00ff067b82 */ /* 0x000e300000000a00 */
[----:B------:R-:W1:Y:S08]  /*06a0*/  LDC.64 R8, c[0x0][0x3b8] ;  /* 0x0000ee00ff087b82 */ /* 0x000e700000000a00 */
[----:B------:R-:W2:Y:S01]  /*06b0*/  LDC.64 R2, c[0x0][0x3c0] ;  /* 0x0000f000ff027b82 */ /* 0x000ea20000000a00 */
[----:B0-----:R-:W3:Y:S04]  /*06c0*/  LDG.E R4, desc[UR4][R6.64] ;  /* 0x0000000406047981 */ /* 0x001ee8000c1e1900 */
[----:B-1----:R-:W3:Y:S04]  /*06d0*/  LDG.E R5, desc[UR4][R8.64] ;  /* 0x0000000408057981 */ /* 0x002ee8000c1e1900 */
[----:B--2---:R-:W2:Y:S01]  /*06e0*/  LDG.E R2, desc[UR4][R2.64] ;  /* 0x0000000402027981 */ /* 0x004ea2000c1e1900 */
[----:B---3--:R-:W-:-:S04]  /*06f0*/  IMAD R5, R4, R5, RZ ;  /* 0x0000000504057224 */ /* 0x008fc800078e02ff */
[----:B--2---:R-:W-:-:S05]  /*0700*/  IMAD R11, R5, R2, RZ ;  /* 0x00000002050b7224 */ /* 0x004fca00078e02ff */
[----:B------:R-:W-:-:S13]  /*0710*/  ISETP.GE.AND P0, PT, R0, R11, PT ;  /* 0x0000000b0000720c */ /* 0x000fda0003f06270 */
[----:B------:R-:W-:Y:S05]  /*0720*/  @P0 EXIT ;  /* 0x000000000000094d */ /* 0x000fea0003800000 */
[-C--:B------:R-:W-:Y:S02]  /*0730*/  IABS R7, R5.reuse ;  /* 0x0000000500077213 */ /* 0x080fe40000000000 */
[----:B------:R-:W-:Y:S02]  /*0740*/  IABS R6, R4 ;  /* 0x0000000400067213 */ /* 0x000fe40000000000 */
[----:B------:R-:W0:Y:S01]  /*0750*/  I2F.RP R3, R7 ;  /* 0x0000000700037306 */ /* 0x000e220000209400 */
[-C--:B------:R-:W-:Y:S02]  /*0760*/  LOP3.LUT R2, RZ, R0.reuse, RZ, 0x33, !PT ;  /* 0x00000000ff027212 */ /* 0x080fe400078e33ff */
[----:B------:R-:W-:Y:S02]  /*0770*/  IABS R13, R5 ;  /* 0x00000005000d7213 */ /* 0x000fe40000000000 */
[----:B------:R-:W-:Y:S02]  /*0780*/  IADD3 R2, PT, PT, R2, R11, RZ ;  /* 0x0000000b02027210 */ /* 0x000fe40007ffe0ff */
[----:B------:R-:W-:Y:S01]  /*0790*/  IABS R11, R0 ;  /* 0x00000000000b7213 */ /* 0x000fe20000000000 */
[----:B------:R-:W-:Y:S01]  /*07a0*/  I2F.RP R8, R6 ;  /* 0x0000000600087306 */ /* 0x000fe20000209400 */
[----:B------:R-:W-:-:S07]  /*07b0*/  IMAD.MOV R16, RZ, RZ, -R13 ;  /* 0x000000ffff107224 */ /* 0x000fce00078e0a0d */
[----:B0-----:R-:W0:Y:S02]  /*07c0*/  MUFU.RCP R3, R3 ;  /* 0x0000000300037308 */ /* 0x001e240000001000 */
[----:B0-----:R-:W-:-:S06]  /*07d0*/  VIADD R9, R3, 0xffffffe ;  /* 0x0ffffffe03097836 */ /* 0x001fcc0000000000 */
[----:B------:R-:W0:Y:S02]  /*07e0*/  F2I.FTZ.U32.TRUNC.NTZ R9, R9 ;  /* 0x0000000900097305 */ /* 0x000e24000021f000 */
[----:B0-----:R-:W-:-:S04]  /*07f0*/  IMAD.MOV R10, RZ, RZ, -R9 ;  /* 0x000000ffff0a7224 */ /* 0x001fc800078e0a09 */
[----:B------:R-:W-:Y:S02]  /*0800*/  IMAD R3, R10, R7, RZ ;  /* 0x000000070a037224 */ /* 0x000fe400078e02ff */
[----:B------:R0:W1:Y:S02]  /*0810*/  MUFU.RCP R10, R8 ;  /* 0x00000008000a7308 */ /* 0x0000640000001000 */
[----:B0-----:R-:W-:-:S04]  /*0820*/  IMAD.MOV.U32 R8, RZ, RZ, RZ ;  /* 0x000000ffff087224 */ /* 0x001fc800078e00ff */
[----:B------:R-:W-:Y:S01]  /*0830*/  IMAD.HI.U32 R12, R9, R3, R8 ;  /* 0x00000003090c7227 */ /* 0x000fe200078e0008 */
[----:B------:R-:W-:-:S03]  /*0840*/  IABS R9, R2 ;  /* 0x0000000200097213 */ /* 0x000fc60000000000 */
[----:B------:R-:W-:Y:S01]  /*0850*/  IMAD.MOV.U32 R3, RZ, RZ, R11 ;  /* 0x000000ffff037224 */ /* 0x000fe200078e000b */
[----:B-1----:R-:W-:Y:S01]  /*0860*/  IADD3 R10, PT, PT, R10, 0xffffffe, RZ ;  /* 0x0ffffffe0a0a7810 */ /* 0x002fe20007ffe0ff */
[----:B------:R-:W-:-:S04]  /*0870*/  IMAD.HI.U32 R11, R12, R9, RZ ;  /* 0x000000090c0b7227 */ /* 0x000fc800078e00ff */
[----:B------:R-:W-:-:S04]  /*0880*/  IMAD.HI.U32 R14, R12, R3, RZ ;  /* 0x000000030c0e7227 */ /* 0x000fc800078e00ff */
[-C--:B------:R-:W-:Y:S02]  /*0890*/  IMAD R12, R14, R16.reuse, R3 ;  /* 0x000000100e0c7224 */ /* 0x080fe400078e0203 */
[----:B------:R-:W-:Y:S02]  /*08a0*/  IMAD R8, R11, R16, R9 ;  /* 0x000000100b087224 */ /* 0x000fe400078e0209 */
[----:B------:R-:W0:Y:S01]  /*08b0*/  F2I.FTZ.U32.TRUNC.NTZ R9, R10 ;  /* 0x0000000a00097305 */ /* 0x000e22000021f000 */
[C---:B------:R-:W-:Y:S01]  /*08c0*/  ISETP.GT.U32.AND P2, PT, R7.reuse, R12, PT ;  /* 0x0000000c0700720c */ /* 0x040fe20003f44070 */
[----:B------:R-:W-:Y:S01]  /*08d0*/  VIADD R16, R0, 0x1 ;  /* 0x0000000100107836 */ /* 0x000fe20000000000 */
[----:B------:R-:W-:-:S11]  /*08e0*/  ISETP.GT.U32.AND P4, PT, R7, R8, PT ;  /* 0x000000080700720c */ /* 0x000fd60003f84070 */
[--C-:B------:R-:W-:Y:S01]  /*08f0*/  @!P2 IMAD.IADD R12, R12, 0x1, -R7.reuse ;  /* 0x000000010c0ca824 */ /* 0x100fe200078e0a07 */
[----:B------:R-:W-:Y:S01]  /*0900*/  @!P2 IADD3 R14, PT, PT, R14, 0x1, RZ ;  /* 0x000000010e0ea810 */ /* 0x000fe20007ffe0ff */
[----:B------:R-:W-:Y:S02]  /*0910*/  @!P4 IMAD.IADD R8, R8, 0x1, -R7 ;  /* 0x000000010808c824 */ /* 0x000fe400078e0a07 */
[----:B0-----:R-:W-:Y:S01]  /*0920*/  IMAD.MOV R13, RZ, RZ, -R9 ;  /* 0x000000ffff0d7224 */ /* 0x001fe200078e0a09 */
[-C--:B------:R-:W-:Y:S01]  /*0930*/  ISETP.GE.U32.AND P0, PT, R12, R7.reuse, PT ;  /* 0x000000070c00720c */ /* 0x080fe20003f06070 */
[----:B------:R-:W-:Y:S01]  /*0940*/  @!P4 VIADD R11, R11, 0x1 ;  /* 0x000000010b0bc836 */ /* 0x000fe20000000000 */
[----:B------:R-:W-:Y:S02]  /*0950*/  ISETP.GE.U32.AND P1, PT, R8, R7, PT ;  /* 0x000000070800720c */ /* 0x000fe40003f26070 */
[-C--:B------:R-:W-:Y:S02]  /*0960*/  LOP3.LUT R7, R0, R5.reuse, RZ, 0x3c, !PT ;  /* 0x0000000500077212 */ /* 0x080fe400078e3cff */
[----:B------:R-:W-:-:S02]  /*0970*/  LOP3.LUT R8, R2, R5, RZ, 0x3c, !PT ;  /* 0x0000000502087212 */ /* 0x000fc400078e3cff */
[----:B------:R-:W-:Y:S01]  /*0980*/  ISETP.GE.AND P3, PT, R7, RZ, PT ;  /* 0x000000ff0700720c */ /* 0x000fe20003f66270 */
[----:B------:R-:W-:Y:S01]  /*0990*/  IMAD R7, R13, R6, RZ ;  /* 0x000000060d077224 */ /* 0x000fe200078e02ff */
[----:B------:R-:W-:Y:S01]  /*09a0*/  ISETP.GE.AND P5, PT, R8, RZ, PT ;  /* 0x000000ff0800720c */ /* 0x000fe20003fa6270 */
[----:B------:R-:W-:Y:S01]  /*09b0*/  IMAD.MOV.U32 R8, RZ, RZ, RZ ;  /* 0x000000ffff087224 */ /* 0x000fe200078e00ff */
[----:B------:R-:W-:Y:S01]  /*09c0*/  IABS R12, R16 ;  /* 0x00000010000c7213 */ /* 0x000fe20000000000 */
[----:B------:R-:W-:Y:S01]  /*09d0*/  @P0 VIADD R14, R14, 0x1 ;  /* 0x000000010e0e0836 */ /* 0x000fe20000000000 */
[----:B------:R-:W-:Y:S01]  /*09e0*/  ISETP.NE.AND P0, PT, R5, RZ, PT ;  /* 0x000000ff0500720c */ /* 0x000fe20003f05270 */
[----:B------:R-:W-:Y:S01]  /*09f0*/  IMAD.HI.U32 R10, R9, R7, R8 ;  /* 0x00000007090a7227 */ /* 0x000fe200078e0008 */
[----:B------:R-:W-:Y:S02]  /*0a00*/  @P1 IADD3 R11, PT, PT, R11, 0x1, RZ ;  /* 0x000000010b0b1810 */ /* 0x000fe40007ffe0ff */
[----:B------:R-:W-:-:S02]  /*0a10*/  LOP3.LUT R7, RZ, R5, RZ, 0x33, !PT ;  /* 0x00000005ff077212 */ /* 0x000fc400078e33ff */
[----:B------:R-:W-:Y:S01]  /*0a20*/  IABS R8, R4 ;  /* 0x0000000400087213 */ /* 0x000fe20000000000 */
[----:B------:R-:W-:Y:S01]  /*0a30*/  @!P3 IMAD.MOV R14, RZ, RZ, -R14 ;  /* 0x000000ffff0eb224 */ /* 0x000fe200078e0a0e */
[----:B------:R-:W-:Y:S01]  /*0a40*/  ISETP.GE.AND P3, PT, R0, RZ, PT ;  /* 0x000000ff0000720c */ /* 0x000fe20003f66270 */
[----:B------:R-:W-:Y:S01]  /*0a50*/  @!P5 IMAD.MOV R11, RZ, RZ, -R11 ;  /* 0x000000ffff0bd224 */ /* 0x000fe200078e0a0b */
[----:B------:R-:W-:Y:S02]  /*0a60*/  IADD3 R19, PT, PT, RZ, -R8, RZ ;  /* 0x80000008ff137210 */ /* 0x000fe40007ffe0ff */
[C---:B------:R-:W-:Y:S01]  /*0a70*/  SEL R9, R7.reuse, R14, !P0 ;  /* 0x0000000e07097207 */ /* 0x040fe20004000000 */
[----:B------:R-:W-:Y:S01]  /*0a80*/  IMAD.MOV.U32 R14, RZ, RZ, R12 ;  /* 0x000000ffff0e7224 */ /* 0x000fe200078e000c */
[----:B------:R-:W-:Y:S01]  /*0a90*/  SEL R8, R7, R11, !P0 ;  /* 0x0000000b07087207 */ /* 0x000fe20004000000 */
[----:B------:R-:W-:-:S04]  /*0aa0*/  IMAD.HI.U32 R12, R10, R3, RZ ;  /* 0x000000030a0c7227 */ /* 0x000fc800078e00ff */
[----:B------:R-:W-:Y:S02]  /*0ab0*/  IMAD.MOV R15, RZ, RZ, -R9 ;  /* 0x000000ffff0f7224 */ /* 0x000fe400078e0a09 */
[----:B------:R-:W-:-:S04]  /*0ac0*/  IMAD.HI.U32 R11, R10, R14, RZ ;  /* 0x0000000e0a0b7227 */ /* 0x000fc800078e00ff */
[----:B------:R-:W-:Y:S02]  /*0ad0*/  IMAD R15, R5, R15, R0 ;  /* 0x0000000f050f7224 */ /* 0x000fe400078e0200 */
[----:B------:R-:W-:Y:S02]  /*0ae0*/  IMAD.MOV R7, RZ, RZ, -R8 ;  /* 0x000000ffff077224 */ /* 0x000fe400078e0a08 */
[----:B------:R-:W-:Y:S01]  /*0af0*/  IMAD R13, R11, R19, R14 ;  /* 0x000000130b0d7224 */ /* 0x000fe200078e020e */
[----:B------:R-:W-:Y:S01]  /*0b00*/  IABS R17, R15 ;  /* 0x0000000f00117213 */ /* 0x000fe20000000000 */
[----:B------:R-:W-:Y:S01]  /*0b10*/  IMAD R11, R12, R19, R3 ;  /* 0x000000130c0b7224 */ /* 0x000fe200078e0203 */
[----:B------:R-:W-:Y:S01]  /*0b20*/  LOP3.LUT R15, R15, R4, RZ, 0x3c, !PT ;  /* 0x000000040f0f7212 */ /* 0x000fe200078e3cff */
[----:B------:R-:W-:Y:S01]  /*0b30*/  IMAD R7, R5, R7, R2 ;  /* 0x0000000705077224 */ /* 0x000fe200078e0202 */
[----:B------:R-:W-:Y:S01]  /*0b40*/  ISETP.GT.U32.AND P1, PT, R6, R13, PT ;  /* 0x0000000d0600720c */ /* 0x000fe20003f24070 */
[----:B------:R-:W-:Y:S01]  /*0b50*/  IMAD.HI.U32 R14, R10, R17, RZ ;  /* 0x000000110a0e7227 */ /* 0x000fe200078e00ff */
[----:B------:R-:W-:-:S02]  /*0b60*/  ISETP.GT.U32.AND P0, PT, R6, R11, PT ;  /* 0x0000000b0600720c */ /* 0x000fc40003f04070 */
[----:B------:R-:W-:Y:S01]  /*0b70*/  IABS R3, R7 ;  /* 0x0000000700037213 */ /* 0x000fe20000000000 */
[----:B------:R-:W-:Y:S01]  /*0b80*/  IMAD R17, R14, R19, R17 ;  /* 0x000000130e117224 */ /* 0x000fe200078e0211 */
[----:B------:R-:W-:Y:S02]  /*0b90*/  ISETP.GE.AND P2, PT, R15, RZ, PT ;  /* 0x000000ff0f00720c */ /* 0x000fe40003f46270 */
[-C--:B------:R-:W-:Y:S01]  /*0ba0*/  LOP3.LUT R7, R7, R4.reuse, RZ, 0x3c, !PT ;  /* 0x0000000407077212 */ /* 0x080fe200078e3cff */
[----:B------:R-:W-:Y:S01]  /*0bb0*/  IMAD.HI.U32 R10, R10, R3, RZ ;  /* 0x000000030a0a7227 */ /* 0x000fe200078e00ff */
[----:B------:R-:W-:Y:S02]  /*0bc0*/  ISETP.GT.U32.AND P5, PT, R6, R17, PT ;  /* 0x000000110600720c */ /* 0x000fe40003fa4070 */
[----:B------:R-:W-:Y:S01]  /*0bd0*/  LOP3.LUT R12, RZ, R4, RZ, 0x33, !PT ;  /* 0x00000004ff0c7212 */ /* 0x000fe200078e33ff */
[----:B------:R-:W-:Y:S01]  /*0be0*/  IMAD R19, R10, R19, R3 ;  /* 0x000000130a137224 */ /* 0x000fe200078e0203 */
[----:B------:R-:W-:Y:S01]  /*0bf0*/  @!P1 IADD3 R13, PT, PT, R13, -R6, RZ ;  /* 0x800000060d0d9210 */ /* 0x000fe20007ffe0ff */
[----:B------:R-:W-:Y:S01]  /*0c00*/  @!P0 IMAD.IADD R11, R11, 0x1, -R6 ;  /* 0x000000010b0b8824 */ /* 0x000fe200078e0a06 */
[----:B------:R-:W-:Y:S01]  /*0c10*/  ISETP.GE.AND P1, PT, R16, RZ, PT ;  /* 0x000000ff1000720c */ /* 0x000fe20003f26270 */
[----:B------:R-:W0:Y:S01]  /*0c20*/  LDC.64 R2, c[0x0][0x388] ;  /* 0x0000e200ff027b82 */ /* 0x000e220000000a00 */
[----:B------:R-:W-:-:S02]  /*0c30*/  ISETP.GT.U32.AND P4, PT, R6, R13, PT ;  /* 0x0000000d0600720c */ /* 0x000fc40003f84070 */
[C---:B------:R-:W-:Y:S02]  /*0c40*/  ISETP.GT.U32.AND P0, PT, R6.reuse, R19, PT ;  /* 0x000000130600720c */ /* 0x040fe40003f04070 */
[----:B------:R-:W-:Y:S01]  /*0c50*/  ISETP.GT.U32.AND P6, PT, R6, R11, PT ;  /* 0x0000000b0600720c */ /* 0x000fe20003fc4070 */
[----:B------:R-:W-:Y:S02]  /*0c60*/  @!P5 IMAD.IADD R17, R17, 0x1, -R6 ;  /* 0x000000011111d824 */ /* 0x000fe400078e0a06 */
[----:B------:R-:W-:Y:S01]  /*0c70*/  @!P5 VIADD R14, R14, 0x1 ;  /* 0x000000010e0ed836 */ /* 0x000fe20000000000 */
[----:B------:R-:W-:-:S05]  /*0c80*/  ISETP.NE.AND P5, PT, R4, RZ, PT ;  /* 0x000000ff0400720c */ /* 0x000fca0003fa5270 */
[--C-:B------:R-:W-:Y:S01]  /*0c90*/  @!P4 IMAD.IADD R13, R13, 0x1, -R6.reuse ;  /* 0x000000010d0dc824 */ /* 0x100fe200078e0a06 */
[-C--:B------:R-:W-:Y:S01]  /*0ca0*/  ISETP.GE.U32.AND P4, PT, R17, R6.reuse, PT ;  /* 0x000000061100720c */ /* 0x080fe20003f86070 */
[----:B------:R-:W-:Y:S01]  /*0cb0*/  @!P0 VIADD R10, R10, 0x1 ;  /* 0x000000010a0a8836 */ /* 0x000fe20000000000 */
[-C--:B------:R-:W-:Y:S01]  /*0cc0*/  @!P0 IADD3 R19, PT, PT, R19, -R6.reuse, RZ ;  /* 0x8000000613138210 */ /* 0x080fe20007ffe0ff */
[----:B------:R-:W-:Y:S01]  /*0cd0*/  @!P6 IMAD.IADD R11, R11, 0x1, -R6 ;  /* 0x000000010b0be824 */ /* 0x000fe200078e0a06 */
[----:B------:R-:W-:Y:S02]  /*0ce0*/  @!P1 IADD3 R13, PT, PT, -R13, RZ, RZ ;  /* 0x000000ff0d0d9210 */ /* 0x000fe40007ffe1ff */
[----:B------:R-:W-:Y:S01]  /*0cf0*/  ISETP.GE.U32.AND P6, PT, R19, R6, PT ;  /* 0x000000061300720c */ /* 0x000fe20003fc6070 */
[----:B------:R-:W-:Y:S01]  /*0d00*/  @!P3 IMAD.MOV R11, RZ, RZ, -R11 ;  /* 0x000000ffff0bb224 */ /* 0x000fe200078e0a0b */
[----:B------:R-:W-:Y:S01]  /*0d10*/  ISETP.GE.AND P1, PT, R7, RZ, PT ;  /* 0x000000ff0700720c */ /* 0x000fe20003f26270 */
[----:B0-----:R-:W-:Y:S01]  /*0d20*/  IMAD.WIDE R6, R0, 0x4, R2 ;  /* 0x0000000400067825 */ /* 0x001fe200078e0202 */
[----:B------:R-:W-:-:S02]  /*0d30*/  SEL R13, R12, R13, !P5 ;  /* 0x0000000d0c0d7207 */ /* 0x000fc40006800000 */
[----:B------:R-:W-:Y:S01]  /*0d40*/  SEL R11, R12, R11, !P5 ;  /* 0x0000000b0c0b7207 */ /* 0x000fe20006800000 */
[----:B------:R-:W-:Y:S01]  /*0d50*/  @P4 VIADD R14, R14, 0x1 ;  /* 0x000000010e0e4836 */ /* 0x000fe20000000000 */
[----:B------:R-:W-:Y:S02]  /*0d60*/  ISETP.NE.AND P3, PT, R13, RZ, PT ;  /* 0x000000ff0d00720c */ /* 0x000fe40003f65270 */
[----:B------:R-:W-:Y:S02]  /*0d70*/  ISETP.NE.AND P0, PT, R11, RZ, PT ;  /* 0x000000ff0b00720c */ /* 0x000fe40003f05270 */
[----:B------:R-:W-:Y:S01]  /*0d80*/  @!P2 IADD3 R14, PT, PT, -R14, RZ, RZ ;  /* 0x000000ff0e0ea210 */ /* 0x000fe20007ffe1ff */
[----:B------:R-:W-:Y:S01]  /*0d90*/  @P6 VIADD R10, R10, 0x1 ;  /* 0x000000010a0a6836 */ /* 0x000fe20000000000 */
[----:B------:R-:W-:Y:S02]  /*0da0*/  SEL R13, RZ, 0x4, !P3 ;  /* 0x00000004ff0d7807 */ /* 0x000fe40005800000 */
[----:B------:R-:W-:Y:S01]  /*0db0*/  SEL R14, R12, R14, !P5 ;  /* 0x0000000e0c0e7207 */ /* 0x000fe20006800000 */
[----:B------:R-:W-:Y:S01]  /*0dc0*/  IMAD.MOV.U32 R11, RZ, RZ, R10 ;  /* 0x000000ffff0b7224 */ /* 0x000fe200078e000a */
[----:B------:R-:W-:-:S02]  /*0dd0*/  SEL R15, RZ, 0xffffffff, !P0 ;  /* 0xffffffffff0f7807 */ /* 0x000fc40004000000 */
[----:B------:R-:W-:Y:S01]  /*0de0*/  ISETP.NE.AND P0, PT, R14, RZ, PT ;  /* 0x000000ff0e00720c */ /* 0x000fe20003f05270 */
[----:B------:R-:W-:Y:S01]  /*0df0*/  @!P1 IMAD.MOV R11, RZ, RZ, -R11 ;  /* 0x000000ffff0b9224 */ /* 0x000fe200078e0a0b */
[----:B------:R-:W-:Y:S01]  /*0e00*/  IADD3 R10, P1, PT, R6, R13, RZ ;  /* 0x0000000d060a7210 */ /* 0x000fe20007f3e0ff */
[----:B------:R-:W-:Y:S01]  /*0e10*/  IMAD.WIDE R14, R15, 0x4, R6 ;  /* 0x000000040f0e7825 */ /* 0x000fe200078e0206 */
[----:B------:R-:W-:Y:S02]  /*0e20*/  SEL R13, R4, RZ, P0 ;  /* 0x000000ff040d7207 */ /* 0x000fe40000000000 */
[----:B------:R-:W-:Y:S01]  /*0e30*/  SEL R12, R12, R11, !P5 ;  /* 0x0000000b0c0c7207 */ /* 0x000fe20006800000 */
[----:B------:R-:W-:Y:S01]  /*0e40*/  IMAD.X R11, RZ, RZ, R7, P1 ;  /* 0x000000ffff0b7224 */ /* 0x000fe200008e0607 */
[----:B------:R-:W-:Y:S02]  /*0e50*/  ISETP.NE.AND P0, PT, R9, RZ, PT ;  /* 0x000000ff0900720c */ /* 0x000fe40003f05270 */
[----:B------:R-:W-:Y:S01]  /*0e60*/  ISETP.NE.AND P1, PT, R12, RZ, PT ;  /* 0x000000ff0c00720c */ /* 0x000fe20003f25270 */
[----:B------:R0:W2:Y:S01]  /*0e70*/  LDG.E R9, desc[UR4][R14.64] ;  /* 0x000000040e097981 */ /* 0x0000a2000c1e1900 */
[----:B------:R-:W-:-:S02]  /*0e80*/  IADD3 R13, PT, PT, R0, -R13, RZ ;  /* 0x8000000d000d7210 */ /* 0x000fc40007ffe0ff */
[----:B------:R-:W-:Y:S01]  /*0e90*/  SEL R19, R5, RZ, P0 ;  /* 0x000000ff05137207 */ /* 0x000fe20000000000 */
[----:B------:R-:W2:Y:S01]  /*0ea0*/  LDG.E R10, desc[UR4][R10.64] ;  /* 0x000000040a0a7981 */ /* 0x000ea2000c1e1900 */
[----:B------:R-:W-:Y:S01]  /*0eb0*/  SEL R21, R4, RZ, P1 ;  /* 0x000000ff04157207 */ /* 0x000fe20000800000 */
[----:B------:R-:W-:Y:S01]  /*0ec0*/  IMAD.WIDE R16, R13, 0x4, R2 ;  /* 0x000000040d107825 */ /* 0x000fe200078e0202 */
[----:B------:R-:W-:Y:S01]  /*0ed0*/  ISETP.NE.AND P0, PT, R8, RZ, PT ;  /* 0x000000ff0800720c */ /* 0x000fe20003f05270 */
[----:B------:R-:W1:Y:S02]  /*0ee0*/  LDC.64 R12, c[0x0][0x3a8] ;  /* 0x0000ea00ff0c7b82 */ /* 0x000e640000000a00 */
[----:B------:R-:W-:Y:S02]  /*0ef0*/  IMAD.IADD R23, R0, 0x1, -R19 ;  /* 0x0000000100177824 */ /* 0x000fe400078e0a13 */
[----:B------:R-:W-:Y:S01]  /*0f00*/  IMAD.WIDE R18, R21, 0x4, R6 ;  /* 0x0000000415127825 */ /* 0x000fe200078e0206 */
[----:B------:R-:W3:Y:S01]  /*0f10*/  LDG.E R16, desc[UR4][R16.64] ;  /* 0x0000000410107981 */ /* 0x000ee2000c1e1900 */
[----:B0-----:R-:W-:-:S02]  /*0f20*/  SEL R15, R5, RZ, P0 ;  /* 0x000000ff050f7207 */ /* 0x001fc40000000000 */
[----:B------:R-:W-:Y:S02]  /*0f30*/  IMAD.WIDE R4, R23, 0x4, R2 ;  /* 0x0000000417047825 */ /* 0x000fe400078e0202 */
[----:B------:R-:W4:Y:S01]  /*0f40*/  LDG.E R18, desc[UR4][R18.64] ;  /* 0x0000000412127981 */ /* 0x000f22000c1e1900 */
[----:B------:R-:W0:Y:S01]  /*0f50*/  LDC.64 R2, c[0x0][0x390] ;  /* 0x0000e400ff027b82 */ /* 0x000e220000000a00 */
[----:B------:R-:W-:Y:S02]  /*0f60*/  IMAD.WIDE R14, R15, 0x4, R6 ;  /* 0x000000040f0e7825 */ /* 0x000fe400078e0206 */
[----:B------:R-:W5:Y:S04]  /*0f70*/  LDG.E R4, desc[UR4][R4.64] ;  /* 0x0000000404047981 */ /* 0x000f68000c1e1900 */
[----:B------:R-:W5:Y:S04]  /*0f80*/  LDG.E R14, desc[UR4][R14.64] ;  /* 0x000000040e0e7981 */ /* 0x000f68000c1e1900 */
[----:B------:R-:W5:Y:S04]  /*0f90*/  LDG.E R6, desc[UR4][R6.64] ;  /* 0x0000000406067981 */ /* 0x000f68000c1e1900 */
[----:B-1----:R-:W5:Y:S01]  /*0fa0*/  LDG.E R13, desc[UR4][R12.64] ;  /* 0x000000040c0d7981 */ /* 0x002f62000c1e1900 */
[----:B0-----:R-:W-:-:S04]  /*0fb0*/  IMAD.WIDE R2, R0, 0x4, R2 ;  /* 0x0000000400027825 */ /* 0x001fc800078e0202 */
[----:B--2---:R-:W-:-:S04]  /*0fc0*/  FADD R9, R9, R10 ;  /* 0x0000000a09097221 */ /* 0x004fc80000000000 */
[----:B---3--:R-:W-:-:S04]  /*0fd0*/  FADD R9, R9, R16 ;  /* 0x0000001009097221 */ /* 0x008fc80000000000 */
[----:B----4-:R-:W-:-:S04]  /*0fe0*/  FADD R9, R9, R18 ;  /* 0x0000001209097221 */ /* 0x010fc80000000000 */
[----:B-----5:R-:W-:-:S04]  /*0ff0*/  FADD R9, R9, R4 ;  /* 0x0000000409097221 */ /* 0x020fc80000000000 */
[----:B------:R-:W-:-:S04]  /*1000*/  FADD R9, R9, R14 ;  /* 0x0000000e09097221 */ /* 0x000fc80000000000 */
[----:B------:R-:W-:-:S04]  /*1010*/  FFMA R9, R6, -6, R9 ;  /* 0xc0c0000006097823 */ /* 0x000fc80000000009 */
[----:B------:R-:W-:-:S05]  /*1020*/  FFMA R9, R13, R9, R6 ;  /* 0x000000090d097223 */ /* 0x000fca0000000006 */
[----:B------:R-:W-:Y:S01]  /*1030*/  STG.E desc[UR4][R2.64], R9 ;  /* 0x0000000902007986 */ /* 0x000fe2000c101904 */
[----:B------:R-:W-:Y:S05]  /*1040*/  EXIT ;  /* 0x000000000000794d */ /* 0x000fea0003800000 */
.L_x_1:
[----:B------:R-:W-:-:S00]  /*1050*/  BRA `(.L_x_1) ;  /* 0xfffffffc00fc7947 */ /* 0x000fc0000383ffff */
[----:B------:R-:W-:-:S00]  /*1060*/  NOP ;  /* 0x0000000000007918 */ /* 0x000fc00000000000 */
        /* <DEDUP_REMOVED lines=9> */
.L_x_6:


//--------------------- .text._Z12update_constPfS_PiS0_S0_S0_ --------------------------
	.section	.text._Z12update_constPfS_PiS0_S0_S0_,"ax",@progbits
	.align	128
        .global         _Z12update_constPfS_PiS0_S0_S0_
        .type           _Z12update_constPfS_PiS0_S0_S0_,@function
        .size           _Z12update_constPfS_PiS0_S0_S0_,(.L_x_7 - _Z12update_constPfS_PiS0_S0_S0_)
        .other          _Z12update_constPfS_PiS0_S0_S0_,@"STO_CUDA_ENTRY STV_DEFAULT"
_Z12update_constPfS_PiS0_S0_S0_:
.text._Z12update_constPfS_PiS0_S0_S0_:
[----:B------:R-:W-:Y:S08]  /*0000*/  LDC R1, c[0x0][0x37c] ;  /* 0x0000df00ff017b82 */ /* 0x000ff00000000800 */
[----:B------:R-:W0:Y:S01]  /*0010*/  LDC.64 R2, c[0x0][0x390] ;  /* 0x0000e400ff027b82 */ /* 0x000e220000000a00 */
[----:B------:R-:W0:Y:S02]  /*0020*/  LDCU.64 UR4, c[0x0][0x358] ;  /* 0x00006b00ff0477ac */ /* 0x000e240008000a00 */
[----:B0-----:R-:W2:Y:S02]  /*0030*/  LDG.E R2, desc[UR4][R2.64] ;  /* 0x0000000402027981 */ /* 0x001ea4000c1e1900 */
[----:B--2---:R-:W-:-:S13]  /*0040*/  ISETP.NE.AND P0, PT, R2, 0x3, PT ;  /* 0x000000030200780c */ /* 0x004fda0003f05270 */
[----:B------:R-:W-:Y:S05]  /*0050*/  @!P0 BRA `(.L_x_2) ;  /* 0x0000000000588947 */ /* 0x000fea0003800000 */
[----:B------:R-:W-:-:S13]  /*0060*/  ISETP.NE.AND P0, PT, R2, 0x2, PT ;  /* 0x000000020200780c */ /* 0x000fda0003f05270 */
[----:B------:R-:W-:Y:S05]  /*0070*/  @P0 EXIT ;  /* 0x000000000000094d */ /* 0x000fea0003800000 */
[----:B------:R-:W0:Y:S08]  /*0080*/  LDC.64 R2, c[0x0][0x398] ;  /* 0x0000e600ff027b82 */ /* 0x000e300000000a00 */
[----:B------:R-:W1:Y:S01]  /*0090*/  LDC.64 R4, c[0x0][0x3a0] ;  /* 0x0000e800ff047b82 */ /* 0x000e620000000a00 */
[----:B0-----:R-:W2:Y:S04]  /*00a0*/  LDG.E R2, desc[UR4][R2.64] ;  /* 0x0000000402027981 */ /* 0x001ea8000c1e1900 */
[----:B-1----:R-:W2:Y:S03]  /*00b0*/  LDG.E R5, desc[UR4][R4.64] ;  /* 0x0000000404057981 */ /* 0x002ea6000c1e1900 */
[----:B------:R-:W0:Y:S01]  /*00c0*/  S2UR UR6, SR_CTAID.X ;  /* 0x00000000000679c3 */ /* 0x000e220000002500 */
[----:B------:R-:W0:Y:S07]  /*00d0*/  S2R R7, SR_TID.X ;  /* 0x0000000000077919 */ /* 0x000e2e0000002100 */
[----:B------:R-:W0:Y:S02]  /*00e0*/  LDC R0, c[0x0][0x360] ;  /* 0x0000d800ff007b82 */ /* 0x000e240000000800 */
[----:B0-----:R-:W-:-:S02]  /*00f0*/  IMAD R7, R0, UR6, R7 ;  /* 0x0000000600077c24 */ /* 0x001fc4000f8e0207 */
[----:B--2---:R-:W-:-:S05]  /*0100*/  IMAD R0, R2, R5, RZ ;  /* 0x0000000502007224 */ /* 0x004fca00078e02ff */
[----:B------:R-:W-:-:S13]  /*0110*/  ISETP.GE.AND P0, PT, R7, R0, PT ;  /* 0x000000000700720c */ /* 0x000fda0003f06270 */
[----:B------:R-:W-:Y:S05]  /*0120*/  @P0 EXIT ;  /* 0x000000000000094d */ /* 0x000fea0003800000 */
[----:B------:R-:W0:Y:S02]  /*0130*/  LDC.64 R2, c[0x0][0x388] ;  /* 0x0000e200ff027b82 */ /* 0x000e240000000a00 */
[----:B0-----:R-:W-:-:S05]  /*0140*/  IMAD.WIDE R2, R7, 0x4, R2 ;  /* 0x0000000407027825 */ /* 0x001fca00078e0202 */
[----:B------:R-:W2:Y:S02]  /*0150*/  LDG.E R5, desc[UR4][R2.64] ;  /* 0x0000000402057981 */ /* 0x000ea4000c1e1900 */
[----:B--2---:R-:W-:-:S13]  /*0160*/  FSETP.NEU.AND P0, PT, R5, -1, PT ;  /* 0xbf8000000500780b */ /* 0x004fda0003f0d000 */
[----:B------:R-:W-:Y:S05]  /*0170*/  @!P0 EXIT ;  /* 0x000000000000894d */ /* 0x000fea0003800000 */
[----:B------:R-:W0:Y:S02]  /*0180*/  LDC.64 R2, c[0x0][0x380] ;  /* 0x0000e000ff027b82 */ /* 0x000e240000000a00 */
[----:B0-----:R-:W-:-:S05]  /*0190*/  IMAD.WIDE R2, R7, 0x4, R2 ;  /* 0x0000000407027825 */ /* 0x001fca00078e0202 */
[----:B------:R-:W-:Y:S01]  /*01a0*/  STG.E desc[UR4][R2.64], R5 ;  /* 0x0000000502007986 */ /* 0x000fe2000c101904 */
[----:B------:R-:W-:Y:S05]  /*01b0*/  EXIT ;  /* 0x000000000000794d */ /* 0x000fea0003800000 */
.L_x_2:
[----:B------:R-:W0:Y:S08]  /*01c0*/  LDC.64 R4, c[0x0][0x398] ;  /* 0x0000e600ff047b82 */ /* 0x000e300000000a00 */
[----:B------:R-:W1:Y:S08]  /*01d0*/  LDC.64 R6, c[0x0][0x3a0] ;  /* 0x0000e800ff067b82 */ /* 0x000e700000000a00 */
[----:B------:R-:W2:Y:S01]  /*01e0*/  LDC.64 R2, c[0x0][0x3a8] ;  /* 0x0000ea00ff027b82 */ /* 0x000ea20000000a00 */
[----:B0-----:R-:W3:Y:S04]  /*01f0*/  LDG.E R4, desc[UR4][R4.64] ;  /* 0x0000000404047981 */ /* 0x001ee8000c1e1900 */
[----:B-1----:R-:W3:Y:S04]  /*0200*/  LDG.E R7, desc[UR4][R6.64] ;  /* 0x0000000406077981 */ /* 0x002ee8000c1e1900 */
[----:B--2---:R-:W2:Y:S01]  /*0210*/  LDG.E R3, desc[UR4][R2.64] ;  /* 0x0000000402037981 */ /* 0x004ea2000c1e1900 */
[----:B------:R-:W0:Y:S01]  /*0220*/  S2UR UR6, SR_CTAID.X ;  /* 0x00000000000679c3 */ /* 0x000e220000002500 */
[----:B------:R-:W0:Y:S07]  /*0230*/  S2R R8, SR_TID.X ;  /* 0x0000000000087919 */ /* 0x000e2e0000002100 */
[----:B------:R-:W0:Y:S02]  /*0240*/  LDC R9, c[0x0][0x360] ;  /* 0x0000d800ff097b82 */ /* 0x000e240000000800 */
[----:B0-----:R-:W-:-:S02]  /*0250*/  IMAD R9, R9, UR6, R8 ;  /* 0x0000000609097c24 */ /* 0x001fc4000f8e0208 */
[----:B---3--:R-:W-:-:S04]  /*0260*/  IMAD R0, R4, R7, RZ ;  /* 0x0000000704007224 */ /* 0x008fc800078e02ff */
        /* <DEDUP_REMOVED lines=12> */
.L_x_3:
        /* <DEDUP_REMOVED lines=13> */
.L_x_7:


//--------------------- .text._Z11swap_kernelPfS_PiS0_S0_S0_ --------------------------
	.section	.text._Z11swap_kernelPfS_PiS0_S0_S0_,"ax",@progbits
	.align	128
        .global         _Z11swap_kernelPfS_PiS0_S0_S0_
        .type           _Z11swap_kernelPfS_PiS0_S0_S0_,@function
        .size           _Z11swap_kernelPfS_PiS0_S0_S0_,(.L_x_8 - _Z11swap_kernelPfS_PiS0_S0_S0_)
        .other          _Z11swap_kernelPfS_PiS0_S0_S0_,@"STO_CUDA_ENTRY STV_DEFAULT"
_Z11swap_kernelPfS_PiS0_S0_S0_:
.text._Z11swap_kernelPfS_PiS0_S0_S0_:
        /* <DEDUP_REMOVED lines=19> */
[----:B------:R-:W0:Y:S08]  /*0130*/  LDC.64 R2, c[0x0][0x388] ;  /* 0x0000e200ff027b82 */ /* 0x000e300000000a00 */
[----:B------:R-:W1:Y:S01]  /*0140*/  LDC.64 R4, c[0x0][0x380] ;  /* 0x0000e000ff047b82 */ /* 0x000e620000000a00 */
[----:B0-----:R-:W-:-:S06]  /*0150*/  IMAD.WIDE R2, R0, 0x4, R2 ;  /* 0x0000000400027825 */ /* 0x001fcc00078e0202 */
[----:B------:R-:W2:Y:S01]  /*0160*/  LDG.E R3, desc[UR4][R2.64] ;  /* 0x0000000402037981 */ /* 0x000ea2000c1e1900 */
[----:B-1----:R-:W-:-:S05]  /*0170*/  IMAD.WIDE R4, R0, 0x4, R4 ;  /* 0x0000000400047825 */ /* 0x002fca00078e0204 */
[----:B--2---:R-:W-:Y:S01]  /*0180*/  STG.E desc[UR4][R4.64], R3 ;  /* 0x0000000304007986 */ /* 0x004fe2000c101904 */
[----:B------:R-:W-:Y:S05]  /*0190*/  EXIT ;  /* 0x000000000000794d */ /* 0x000fea0003800000 */
.L_x_4:
        /* <DEDUP_REMOVED lines=17> */
.L_x_5:
        /* <DEDUP_REMOVED lines=13> */
.L_x_8:


//--------------------- .nv.shared.reserved.0     --------------------------
	.section	.nv.shared.reserved.0,"aw",@nobits
	.weak		__nv_reservedSMEM_offset_0_alias
	.size		__nv_reservedSMEM_offset_0_alias, 0, 64
	.other		__nv_reservedSMEM_offset_0_alias,@"STO_CUDA_RESERVED_SHARED STV_DEFAULT"
__nv_reservedSMEM_offset_0_alias:
	.zero		0
	.zero		64


//--------------------- .nv.constant0._Z6updatePiPfS0_S0_S_S0_S_S_S_ --------------------------
	.section	.nv.constant0._Z6updatePiPfS0_S0_S_S0_S_S_S_,"a",@progbits
	.sectionflags	@""
	.align	4
.nv.constant0._Z6updatePiPfS0_S0_S_S0_S_S_S_:
	.zero		968


//--------------------- .nv.constant0._Z12update_constPfS_PiS0_S0_S0_ --------------------------
	.section	.nv.constant0._Z12update_constPfS_PiS0_S0_S0_,"a",@progbits
	.sectionflags	@""
	.align	4
.nv.constant0._Z12update_constPfS_PiS0_S0_S0_:
	.zero		944


//--------------------- .nv.constant0._Z11swap_kernelPfS_PiS0_S0_S0_ --------------------------
	.section	.nv.constant0._Z11swap_kernelPfS_PiS0_S0_S0_,"a",@progbits
	.sectionflags	@""
	.align	4
.nv.constant0._Z11swap_kernelPfS_PiS0_S0_S0_:
	.zero		944


//--------------------- SYMBOLS --------------------------

	.type		.nv.reservedSmem.offset0,@object
	.size		.nv.reservedSmem.offset0,0x4
